//
// Generated by NVIDIA NVVM Compiler
//
// Compiler Build ID: CL-36424714
// Cuda compilation tools, release 13.0, V13.0.88
// Based on NVVM 20.0.0
//

.version 9.0
.target sm_100
.address_size 64

	// .globl	_Z19bit_reversal_kernelPii

.visible .entry _Z19bit_reversal_kernelPii(
	.param .u64 .ptr .align 1 _Z19bit_reversal_kernelPii_param_0,
	.param .u32 _Z19bit_reversal_kernelPii_param_1
)
{
	.reg .pred 	%p<12>;
	.reg .b32 	%r<67>;
	.reg .b64 	%rd<7>;

	ld.param.u64 	%rd1, [_Z19bit_reversal_kernelPii_param_0];
	ld.param.u32 	%r27, [_Z19bit_reversal_kernelPii_param_1];
	mov.u32 	%r28, %tid.x;
	mov.u32 	%r29, %ctaid.x;
	mov.u32 	%r30, %ntid.x;
	mad.lo.s32 	%r1, %r29, %r30, %r28;
	setp.ge.s32 	%p1, %r1, %r27;
	@%p1 bra 	$L__BB0_13;
	setp.lt.s32 	%p2, %r27, 2;
	mov.b32 	%r55, 0;
	@%p2 bra 	$L__BB0_4;
	add.s32 	%r56, %r27, -1;
	mov.b32 	%r55, 0;
$L__BB0_3:
	shr.u32 	%r8, %r56, 1;
	add.s32 	%r55, %r55, 1;
	setp.lt.u32 	%p3, %r56, 2;
	mov.u32 	%r56, %r8;
	@%p3 bra 	$L__BB0_4;
	bra.uni 	$L__BB0_3;
$L__BB0_4:
	setp.eq.s32 	%p4, %r55, 0;
	mov.b32 	%r66, 0;
	@%p4 bra 	$L__BB0_11;
	and.b32  	%r4, %r55, 3;
	setp.lt.u32 	%p5, %r55, 4;
	mov.b32 	%r66, 0;
	mov.u32 	%r61, %r1;
	@%p5 bra 	$L__BB0_8;
	and.b32  	%r37, %r55, -4;
	neg.s32 	%r57, %r37;
	mov.b32 	%r66, 0;
	mov.u32 	%r61, %r1;
$L__BB0_7:
	shl.b32 	%r38, %r61, 2;
	and.b32  	%r39, %r38, 4;
	shr.u32 	%r40, %r61, 2;
	shl.b32 	%r41, %r66, 3;
	or.b32  	%r42, %r41, %r39;
	and.b32  	%r43, %r61, 2;
	or.b32  	%r44, %r43, %r42;
	and.b32  	%r45, %r40, 1;
	or.b32  	%r46, %r45, %r44;
	shr.u32 	%r47, %r61, 3;
	shl.b32 	%r48, %r46, 1;
	and.b32  	%r49, %r47, 1;
	or.b32  	%r66, %r49, %r48;
	shr.s32 	%r61, %r61, 4;
	add.s32 	%r57, %r57, 4;
	setp.ne.s32 	%p6, %r57, 0;
	@%p6 bra 	$L__BB0_7;
$L__BB0_8:
	setp.eq.s32 	%p7, %r4, 0;
	@%p7 bra 	$L__BB0_11;
	neg.s32 	%r63, %r4;
$L__BB0_10:
	.pragma "nounroll";
	shl.b32 	%r50, %r66, 1;
	and.b32  	%r51, %r61, 1;
	or.b32  	%r66, %r51, %r50;
	shr.s32 	%r61, %r61, 1;
	add.s32 	%r63, %r63, 1;
	setp.ne.s32 	%p8, %r63, 0;
	@%p8 bra 	$L__BB0_10;
$L__BB0_11:
	setp.ge.s32 	%p9, %r1, %r66;
	setp.ge.s32 	%p10, %r66, %r27;
	or.pred  	%p11, %p9, %p10;
	@%p11 bra 	$L__BB0_13;
	cvta.to.global.u64 	%rd2, %rd1;
	mul.wide.s32 	%rd3, %r1, 4;
	add.s64 	%rd4, %rd2, %rd3;
	ld.global.u32 	%r52, [%rd4];
	mul.wide.s32 	%rd5, %r66, 4;
	add.s64 	%rd6, %rd2, %rd5;
	ld.global.u32 	%r53, [%rd6];
	st.global.u32 	[%rd4], %r53;
	st.global.u32 	[%rd6], %r52;
$L__BB0_13:
	ret;

}
	// .globl	_Z12roots_kerneliiiiPiS_x
.visible .entry _Z12roots_kerneliiiiPiS_x(
	.param .u32 _Z12roots_kerneliiiiPiS_x_param_0,
	.param .u32 _Z12roots_kerneliiiiPiS_x_param_1,
	.param .u32 _Z12roots_kerneliiiiPiS_x_param_2,
	.param .u32 _Z12roots_kerneliiiiPiS_x_param_3,
	.param .u64 .ptr .align 1 _Z12roots_kerneliiiiPiS_x_param_4,
	.param .u64 .ptr .align 1 _Z12roots_kerneliiiiPiS_x_param_5,
	.param .u64 _Z12roots_kerneliiiiPiS_x_param_6
)
{
	.reg .pred 	%p<26>;
	.reg .b32 	%r<64>;
	.reg .b64 	%rd<119>;

	ld.param.u32 	%r54, [_Z12roots_kerneliiiiPiS_x_param_0];
	ld.param.u32 	%r26, [_Z12roots_kerneliiiiPiS_x_param_1];
	ld.param.u32 	%r27, [_Z12roots_kerneliiiiPiS_x_param_2];
	ld.param.u32 	%r28, [_Z12roots_kerneliiiiPiS_x_param_3];
	ld.param.u64 	%rd23, [_Z12roots_kerneliiiiPiS_x_param_5];
	ld.param.u64 	%rd24, [_Z12roots_kerneliiiiPiS_x_param_6];
	mov.u32 	%r29, %tid.x;
	mov.u32 	%r30, %ctaid.x;
	mov.u32 	%r31, %ntid.x;
	mad.lo.s32 	%r1, %r30, %r31, %r29;
	shr.u32 	%r32, %r28, 31;
	add.s32 	%r33, %r28, %r32;
	shr.s32 	%r34, %r33, 1;
	setp.ge.s32 	%p1, %r1, %r34;
	@%p1 bra 	$L__BB1_25;
	add.s32 	%r35, %r26, -1;
	div.s32 	%r55, %r35, %r28;
	rem.s32 	%r63, 1, %r26;
	setp.eq.s32 	%p2, %r55, 0;
	mov.u32 	%r59, %r63;
	@%p2 bra 	$L__BB1_7;
	cvt.u64.u32 	%rd110, %r63;
	cvt.s64.s32 	%rd2, %r26;
	shr.s64 	%rd35, %rd24, 63;
$L__BB1_3:
	and.b32  	%r36, %r55, 1;
	setp.eq.b32 	%p3, %r36, 1;
	not.pred 	%p4, %p3;
	@%p4 bra 	$L__BB1_5;
	cvt.s64.s32 	%rd25, %rd110;
	cvt.s64.s32 	%rd26, %r54;
	mul.lo.s64 	%rd27, %rd25, %rd26;
	mul.hi.s64 	%rd28, %rd27, %rd24;
	mul.lo.s64 	%rd29, %rd28, %rd2;
	sub.s64 	%rd30, %rd27, %rd29;
	setp.lt.s64 	%p5, %rd30, %rd2;
	selp.b64 	%rd31, 0, %rd2, %p5;
	sub.s64 	%rd32, %rd30, %rd31;
	shr.s64 	%rd33, %rd32, 63;
	and.b64  	%rd34, %rd33, %rd2;
	add.s64 	%rd110, %rd34, %rd32;
$L__BB1_5:
	mul.wide.s32 	%rd36, %r54, %r54;
	mul.hi.u64 	%rd37, %rd36, %rd24;
	mad.lo.s64 	%rd38, %rd36, %rd35, %rd37;
	mul.lo.s64 	%rd39, %rd38, %rd2;
	sub.s64 	%rd40, %rd36, %rd39;
	setp.lt.s64 	%p6, %rd40, %rd2;
	selp.b64 	%rd41, 0, %rd2, %p6;
	sub.s64 	%rd42, %rd40, %rd41;
	shr.s64 	%rd43, %rd42, 63;
	cvt.u32.u64 	%r37, %rd43;
	cvt.u32.u64 	%r38, %rd2;
	and.b32  	%r39, %r37, %r38;
	cvt.u32.u64 	%r40, %rd42;
	add.s32 	%r54, %r39, %r40;
	shr.s32 	%r7, %r55, 1;
	setp.gt.u32 	%p7, %r55, 1;
	mov.u32 	%r55, %r7;
	@%p7 bra 	$L__BB1_3;
	cvt.u32.u64 	%r59, %rd110;
$L__BB1_7:
	add.s32 	%r58, %r26, -2;
	cvt.u64.u32 	%rd118, %r63;
	setp.eq.s32 	%p8, %r58, 0;
	mov.u64 	%rd112, %rd118;
	@%p8 bra 	$L__BB1_12;
	cvt.s64.s32 	%rd7, %r26;
	shr.s64 	%rd54, %rd24, 63;
	mov.u64 	%rd112, %rd118;
	mov.u32 	%r57, %r59;
$L__BB1_9:
	and.b32  	%r41, %r58, 1;
	setp.eq.b32 	%p9, %r41, 1;
	not.pred 	%p10, %p9;
	@%p10 bra 	$L__BB1_11;
	cvt.s64.s32 	%rd44, %rd112;
	cvt.s64.s32 	%rd45, %r57;
	mul.lo.s64 	%rd46, %rd44, %rd45;
	mul.hi.s64 	%rd47, %rd46, %rd24;
	mul.lo.s64 	%rd48, %rd47, %rd7;
	sub.s64 	%rd49, %rd46, %rd48;
	setp.lt.s64 	%p11, %rd49, %rd7;
	selp.b64 	%rd50, 0, %rd7, %p11;
	sub.s64 	%rd51, %rd49, %rd50;
	shr.s64 	%rd52, %rd51, 63;
	and.b64  	%rd53, %rd52, %rd7;
	add.s64 	%rd112, %rd53, %rd51;
$L__BB1_11:
	mul.wide.s32 	%rd55, %r57, %r57;
	mul.hi.u64 	%rd56, %rd55, %rd24;
	mad.lo.s64 	%rd57, %rd55, %rd54, %rd56;
	mul.lo.s64 	%rd58, %rd57, %rd7;
	sub.s64 	%rd59, %rd55, %rd58;
	setp.lt.s64 	%p12, %rd59, %rd7;
	selp.b64 	%rd60, 0, %rd7, %p12;
	sub.s64 	%rd61, %rd59, %rd60;
	shr.s64 	%rd62, %rd61, 63;
	cvt.u32.u64 	%r42, %rd62;
	cvt.u32.u64 	%r43, %rd7;
	and.b32  	%r44, %r42, %r43;
	cvt.u32.u64 	%r45, %rd61;
	add.s32 	%r57, %r44, %r45;
	shr.s32 	%r14, %r58, 1;
	setp.gt.u32 	%p13, %r58, 1;
	mov.u32 	%r58, %r14;
	@%p13 bra 	$L__BB1_9;
$L__BB1_12:
	setp.eq.s32 	%p14, %r1, 0;
	mov.u32 	%r61, %r63;
	@%p14 bra 	$L__BB1_18;
	cvt.s64.s32 	%rd12, %r26;
	shr.s64 	%rd73, %rd24, 63;
	cvt.u32.u64 	%r48, %rd12;
	mov.u64 	%rd115, %rd118;
	mov.u32 	%r60, %r1;
$L__BB1_14:
	and.b32  	%r46, %r60, 1;
	setp.eq.b32 	%p15, %r46, 1;
	not.pred 	%p16, %p15;
	@%p16 bra 	$L__BB1_16;
	cvt.s64.s32 	%rd63, %rd115;
	cvt.s64.s32 	%rd64, %r59;
	mul.lo.s64 	%rd65, %rd63, %rd64;
	mul.hi.s64 	%rd66, %rd65, %rd24;
	mul.lo.s64 	%rd67, %rd66, %rd12;
	sub.s64 	%rd68, %rd65, %rd67;
	setp.lt.s64 	%p17, %rd68, %rd12;
	selp.b64 	%rd69, 0, %rd12, %p17;
	sub.s64 	%rd70, %rd68, %rd69;
	shr.s64 	%rd71, %rd70, 63;
	and.b64  	%rd72, %rd71, %rd12;
	add.s64 	%rd115, %rd72, %rd70;
$L__BB1_16:
	mul.wide.s32 	%rd74, %r59, %r59;
	mul.hi.u64 	%rd75, %rd74, %rd24;
	mad.lo.s64 	%rd76, %rd74, %rd73, %rd75;
	mul.lo.s64 	%rd77, %rd76, %rd12;
	sub.s64 	%rd78, %rd74, %rd77;
	setp.lt.s64 	%p18, %rd78, %rd12;
	selp.b64 	%rd79, 0, %rd12, %p18;
	sub.s64 	%rd80, %rd78, %rd79;
	shr.s64 	%rd81, %rd80, 63;
	cvt.u32.u64 	%r47, %rd81;
	and.b32  	%r49, %r47, %r48;
	cvt.u32.u64 	%r50, %rd80;
	add.s32 	%r59, %r49, %r50;
	shr.s32 	%r18, %r60, 1;
	setp.gt.u32 	%p19, %r60, 1;
	mov.u32 	%r60, %r18;
	@%p19 bra 	$L__BB1_14;
	cvt.u32.u64 	%r61, %rd115;
$L__BB1_18:
	setp.eq.s32 	%p20, %r1, 0;
	@%p20 bra 	$L__BB1_24;
	cvt.s64.s32 	%rd16, %r26;
	shr.s64 	%rd92, %rd24, 63;
	mov.u32 	%r62, %r1;
$L__BB1_20:
	and.b32  	%r51, %r62, 1;
	setp.eq.b32 	%p21, %r51, 1;
	not.pred 	%p22, %p21;
	@%p22 bra 	$L__BB1_22;
	cvt.s64.s32 	%rd82, %rd118;
	cvt.s64.s32 	%rd83, %rd112;
	mul.lo.s64 	%rd84, %rd82, %rd83;
	mul.hi.s64 	%rd85, %rd84, %rd24;
	mul.lo.s64 	%rd86, %rd85, %rd16;
	sub.s64 	%rd87, %rd84, %rd86;
	setp.lt.s64 	%p23, %rd87, %rd16;
	selp.b64 	%rd88, 0, %rd16, %p23;
	sub.s64 	%rd89, %rd87, %rd88;
	shr.s64 	%rd90, %rd89, 63;
	and.b64  	%rd91, %rd90, %rd16;
	add.s64 	%rd118, %rd91, %rd89;
$L__BB1_22:
	cvt.s64.s32 	%rd93, %rd112;
	mul.lo.s64 	%rd94, %rd93, %rd93;
	mul.hi.u64 	%rd95, %rd94, %rd24;
	mad.lo.s64 	%rd96, %rd94, %rd92, %rd95;
	mul.lo.s64 	%rd97, %rd96, %rd16;
	sub.s64 	%rd98, %rd94, %rd97;
	setp.lt.s64 	%p24, %rd98, %rd16;
	selp.b64 	%rd99, 0, %rd16, %p24;
	sub.s64 	%rd100, %rd98, %rd99;
	shr.s64 	%rd101, %rd100, 63;
	and.b64  	%rd102, %rd101, %rd16;
	add.s64 	%rd112, %rd102, %rd100;
	shr.s32 	%r22, %r62, 1;
	setp.gt.u32 	%p25, %r62, 1;
	mov.u32 	%r62, %r22;
	@%p25 bra 	$L__BB1_20;
	cvt.u32.u64 	%r63, %rd118;
$L__BB1_24:
	ld.param.u64 	%rd108, [_Z12roots_kerneliiiiPiS_x_param_4];
	div.s32 	%r52, %r27, %r28;
	mul.lo.s32 	%r53, %r52, %r1;
	cvta.to.global.u64 	%rd103, %rd108;
	mul.wide.s32 	%rd104, %r53, 4;
	add.s64 	%rd105, %rd103, %rd104;
	st.global.u32 	[%rd105], %r61;
	cvta.to.global.u64 	%rd106, %rd23;
	add.s64 	%rd107, %rd106, %rd104;
	st.global.u32 	[%rd107], %r63;
$L__BB1_25:
	ret;

}
	// .globl	_Z21multiply_const_kernelPiiiix
.visible .entry _Z21multiply_const_kernelPiiiix(
	.param .u64 .ptr .align 1 _Z21multiply_const_kernelPiiiix_param_0,
	.param .u32 _Z21multiply_const_kernelPiiiix_param_1,
	.param .u32 _Z21multiply_const_kernelPiiiix_param_2,
	.param .u32 _Z21multiply_const_kernelPiiiix_param_3,
	.param .u64 _Z21multiply_const_kernelPiiiix_param_4
)
{
	.reg .pred 	%p<3>;
	.reg .b32 	%r<9>;
	.reg .b64 	%rd<16>;

	ld.param.u64 	%rd1, [_Z21multiply_const_kernelPiiiix_param_0];
	ld.param.u32 	%r2, [_Z21multiply_const_kernelPiiiix_param_1];
	ld.param.u32 	%r4, [_Z21multiply_const_kernelPiiiix_param_2];
	ld.param.u32 	%r3, [_Z21multiply_const_kernelPiiiix_param_3];
	ld.param.u64 	%rd2, [_Z21multiply_const_kernelPiiiix_param_4];
	mov.u32 	%r5, %tid.x;
	mov.u32 	%r6, %ctaid.x;
	mov.u32 	%r7, %ntid.x;
	mad.lo.s32 	%r1, %r6, %r7, %r5;
	setp.ge.s32 	%p1, %r1, %r4;
	@%p1 bra 	$L__BB2_2;
	cvta.to.global.u64 	%rd3, %rd1;
	mul.wide.s32 	%rd4, %r1, 4;
	add.s64 	%rd5, %rd3, %rd4;
	ld.global.u32 	%r8, [%rd5];
	mul.wide.s32 	%rd6, %r8, %r2;
	mul.hi.s64 	%rd7, %rd6, %rd2;
	cvt.s64.s32 	%rd8, %r3;
	mul.lo.s64 	%rd9, %rd7, %rd8;
	sub.s64 	%rd10, %rd6, %rd9;
	setp.lt.s64 	%p2, %rd10, %rd8;
	selp.b64 	%rd11, 0, %rd8, %p2;
	sub.s64 	%rd12, %rd10, %rd11;
	shr.s64 	%rd13, %rd12, 63;
	and.b64  	%rd14, %rd13, %rd8;
	add.s64 	%rd15, %rd14, %rd12;
	st.global.u32 	[%rd5], %rd15;
$L__BB2_2:
	ret;

}
	// .globl	_Z20ntt_butterfly_kernelPiS_iiix
.visible .entry _Z20ntt_butterfly_kernelPiS_iiix(
	.param .u64 .ptr .align 1 _Z20ntt_butterfly_kernelPiS_iiix_param_0,
	.param .u64 .ptr .align 1 _Z20ntt_butterfly_kernelPiS_iiix_param_1,
	.param .u32 _Z20ntt_butterfly_kernelPiS_iiix_param_2,
	.param .u32 _Z20ntt_butterfly_kernelPiS_iiix_param_3,
	.param .u32 _Z20ntt_butterfly_kernelPiS_iiix_param_4,
	.param .u64 _Z20ntt_butterfly_kernelPiS_iiix_param_5
)
{
	.reg .pred 	%p<6>;
	.reg .b32 	%r<32>;
	.reg .b64 	%rd<38>;

	ld.param.u64 	%rd1, [_Z20ntt_butterfly_kernelPiS_iiix_param_0];
	ld.param.u64 	%rd2, [_Z20ntt_butterfly_kernelPiS_iiix_param_1];
	ld.param.u32 	%r5, [_Z20ntt_butterfly_kernelPiS_iiix_param_2];
	ld.param.u32 	%r6, [_Z20ntt_butterfly_kernelPiS_iiix_param_3];
	ld.param.u32 	%r7, [_Z20ntt_butterfly_kernelPiS_iiix_param_4];
	ld.param.u64 	%rd3, [_Z20ntt_butterfly_kernelPiS_iiix_param_5];
	mov.u32 	%r8, %tid.x;
	mov.u32 	%r9, %ctaid.x;
	mov.u32 	%r10, %ntid.x;
	mad.lo.s32 	%r1, %r9, %r10, %r8;
	shr.u32 	%r11, %r5, 31;
	add.s32 	%r12, %r5, %r11;
	shr.s32 	%r13, %r12, 1;
	setp.ge.u32 	%p1, %r1, %r13;
	@%p1 bra 	$L__BB3_3;
	shr.u32 	%r14, %r7, 31;
	add.s32 	%r15, %r7, %r14;
	shr.s32 	%r2, %r15, 1;
	div.u32 	%r16, %r1, %r2;
	mul.lo.s32 	%r17, %r16, %r2;
	sub.s32 	%r3, %r1, %r17;
	mad.lo.s32 	%r4, %r16, %r7, %r3;
	add.s32 	%r18, %r4, %r2;
	setp.ge.s32 	%p2, %r18, %r5;
	@%p2 bra 	$L__BB3_3;
	div.s32 	%r19, %r5, %r7;
	mul.lo.s32 	%r20, %r19, %r3;
	cvta.to.global.u64 	%rd4, %rd1;
	mul.wide.s32 	%rd5, %r4, 4;
	add.s64 	%rd6, %rd4, %rd5;
	ld.global.u32 	%r21, [%rd6];
	cvta.to.global.u64 	%rd7, %rd2;
	mul.wide.s32 	%rd8, %r20, 4;
	add.s64 	%rd9, %rd7, %rd8;
	ld.global.u32 	%r22, [%rd9];
	mul.wide.s32 	%rd10, %r2, 4;
	add.s64 	%rd11, %rd6, %rd10;
	ld.global.u32 	%r23, [%rd11];
	mul.wide.s32 	%rd12, %r23, %r22;
	mul.hi.s64 	%rd13, %rd12, %rd3;
	cvt.s64.s32 	%rd14, %r6;
	mul.lo.s64 	%rd15, %rd13, %rd14;
	sub.s64 	%rd16, %rd12, %rd15;
	setp.lt.s64 	%p3, %rd16, %rd14;
	selp.b64 	%rd17, 0, %rd14, %p3;
	sub.s64 	%rd18, %rd16, %rd17;
	shr.s64 	%rd19, %rd18, 63;
	cvt.u32.u64 	%r24, %rd19;
	cvt.u32.u64 	%r25, %rd14;
	and.b32  	%r26, %r24, %r25;
	cvt.u32.u64 	%r27, %rd18;
	add.s32 	%r28, %r26, %r27;
	add.s32 	%r29, %r21, %r28;
	cvt.s64.s32 	%rd20, %r29;
	mul.hi.s64 	%rd21, %rd20, %rd3;
	mul.lo.s64 	%rd22, %rd21, %rd14;
	sub.s64 	%rd23, %rd20, %rd22;
	setp.lt.s64 	%p4, %rd23, %rd14;
	selp.b64 	%rd24, 0, %rd14, %p4;
	sub.s64 	%rd25, %rd23, %rd24;
	shr.s64 	%rd26, %rd25, 63;
	and.b64  	%rd27, %rd26, %rd14;
	add.s64 	%rd28, %rd27, %rd25;
	st.global.u32 	[%rd6], %rd28;
	sub.s32 	%r30, %r21, %r28;
	add.s32 	%r31, %r30, %r6;
	cvt.s64.s32 	%rd29, %r31;
	mul.hi.s64 	%rd30, %rd29, %rd3;
	mul.lo.s64 	%rd31, %rd30, %rd14;
	sub.s64 	%rd32, %rd29, %rd31;
	setp.lt.s64 	%p5, %rd32, %rd14;
	selp.b64 	%rd33, 0, %rd14, %p5;
	sub.s64 	%rd34, %rd32, %rd33;
	shr.s64 	%rd35, %rd34, 63;
	and.b64  	%rd36, %rd35, %rd14;
	add.s64 	%rd37, %rd36, %rd34;
	st.global.u32 	[%rd11], %rd37;
$L__BB3_3:
	ret;

}
	// .globl	_Z15multiply_kernelPiS_S_iix
.visible .entry _Z15multiply_kernelPiS_S_iix(
	.param .u64 .ptr .align 1 _Z15multiply_kernelPiS_S_iix_param_0,
	.param .u64 .ptr .align 1 _Z15multiply_kernelPiS_S_iix_param_1,
	.param .u64 .ptr .align 1 _Z15multiply_kernelPiS_S_iix_param_2,
	.param .u32 _Z15multiply_kernelPiS_S_iix_param_3,
	.param .u32 _Z15multiply_kernelPiS_S_iix_param_4,
	.param .u64 _Z15multiply_kernelPiS_S_iix_param_5
)
{
	.reg .pred 	%p<3>;
	.reg .b32 	%r<9>;
	.reg .b64 	%rd<22>;

	ld.param.u64 	%rd1, [_Z15multiply_kernelPiS_S_iix_param_0];
	ld.param.u64 	%rd2, [_Z15multiply_kernelPiS_S_iix_param_1];
	ld.param.u64 	%rd3, [_Z15multiply_kernelPiS_S_iix_param_2];
	ld.param.u32 	%r3, [_Z15multiply_kernelPiS_S_iix_param_3];
	ld.param.u32 	%r2, [_Z15multiply_kernelPiS_S_iix_param_4];
	ld.param.u64 	%rd4, [_Z15multiply_kernelPiS_S_iix_param_5];
	mov.u32 	%r4, %tid.x;
	mov.u32 	%r5, %ctaid.x;
	mov.u32 	%r6, %ntid.x;
	mad.lo.s32 	%r1, %r5, %r6, %r4;
	setp.ge.s32 	%p1, %r1, %r3;
	@%p1 bra 	$L__BB4_2;
	cvta.to.global.u64 	%rd5, %rd1;
	cvta.to.global.u64 	%rd6, %rd2;
	cvta.to.global.u64 	%rd7, %rd3;
	mul.wide.s32 	%rd8, %r1, 4;
	add.s64 	%rd9, %rd5, %rd8;
	ld.global.u32 	%r7, [%rd9];
	add.s64 	%rd10, %rd6, %rd8;
	ld.global.u32 	%r8, [%rd10];
	mul.wide.s32 	%rd11, %r8, %r7;
	mul.hi.s64 	%rd12, %rd11, %rd4;
	cvt.s64.s32 	%rd13, %r2;
	mul.lo.s64 	%rd14, %rd12, %rd13;
	sub.s64 	%rd15, %rd11, %rd14;
	setp.lt.s64 	%p2, %rd15, %rd13;
	selp.b64 	%rd16, 0, %rd13, %p2;
	sub.s64 	%rd17, %rd15, %rd16;
	shr.s64 	%rd18, %rd17, 63;
	and.b64  	%rd19, %rd18, %rd13;
	add.s64 	%rd20, %rd19, %rd17;
	add.s64 	%rd21, %rd7, %rd8;
	st.global.u32 	[%rd21], %rd20;
$L__BB4_2:
	ret;

}


// ===== COMPILED SASS (sm_100) =====

	.target	sm_100

	.elftype	@"ET_EXEC"


//--------------------- .note.nv.tkinfo           --------------------------
	.section	.note.nv.tkinfo,"",@"SHT_NOTE"
	.sectionflags	@"SHF_NOTE_NV_TKINFO"
	.tkinfo
        /*0018*/ 	.word	0x00000002
        /*0030*/ 	.string	""
        /*0030*/ 	.string	"ptxas"
        /*0030*/ 	.string	"Cuda compilation tools, release 13.0, V13.0.88"
        /*0030*/ 	.string	"Build cuda_13.0.r13.0/compiler.36424714_0"
        /*0030*/ 	.string	"-arch sm_100 -m 64 "



//--------------------- .note.nv.cuinfo           --------------------------
	.section	.note.nv.cuinfo,"",@"SHT_NOTE"
	.sectionflags	@"SHF_NOTE_NV_CUINFO"
        /*0018*/ 	.short	0x0002
        /*001a*/ 	.short	0x0064
        /*001c*/ 	.short	0x0082
	.zero		2


//--------------------- .nv.info                  --------------------------
	.section	.nv.info,"",@"SHT_CUDA_INFO"
	.align	4


	//----- nvinfo : EIATTR_REGCOUNT
	.align		4
        /*0000*/ 	.byte	0x04, 0x2f
        /*0002*/ 	.short	(.L_1 - .L_0)
	.align		4
.L_0:
        /*0004*/ 	.word	index@(_Z19bit_reversal_kernelPii)
        /*0008*/ 	.word	0x0000000c


	//----- nvinfo : EIATTR_FRAME_SIZE
	.align		4
.L_1:
        /*000c*/ 	.byte	0x04, 0x11
        /*000e*/ 	.short	(.L_3 - .L_2)
	.align		4
.L_2:
        /*0010*/ 	.word	index@(_Z19bit_reversal_kernelPii)
        /*0014*/ 	.word	0x00000000


	//----- nvinfo : EIATTR_REGCOUNT
	.align		4
.L_3:
        /*0018*/ 	.byte	0x04, 0x2f
        /*001a*/ 	.short	(.L_5 - .L_4)
	.align		4
.L_4:
        /*001c*/ 	.word	index@(_Z12roots_kerneliiiiPiS_x)
        /*0020*/ 	.word	0x0000001a


	//----- nvinfo : EIATTR_FRAME_SIZE
	.align		4
.L_5:
        /*0024*/ 	.byte	0x04, 0x11
        /*0026*/ 	.short	(.L_7 - .L_6)
	.align		4
.L_6:
        /*0028*/ 	.word	index@(_Z12roots_kerneliiiiPiS_x)
        /*002c*/ 	.word	0x00000000


	//----- nvinfo : EIATTR_REGCOUNT
	.align		4
.L_7:
        /*0030*/ 	.byte	0x04, 0x2f
        /*0032*/ 	.short	(.L_9 - .L_8)
	.align		4
.L_8:
        /*0034*/ 	.word	index@(_Z21multiply_const_kernelPiiiix)
        /*0038*/ 	.word	0x00000010


	//----- nvinfo : EIATTR_FRAME_SIZE
	.align		4
.L_9:
        /*003c*/ 	.byte	0x04, 0x11
        /*003e*/ 	.short	(.L_11 - .L_10)
	.align		4
.L_10:
        /*0040*/ 	.word	index@(_Z21multiply_const_kernelPiiiix)
        /*0044*/ 	.word	0x00000000


	//----- nvinfo : EIATTR_REGCOUNT
	.align		4
.L_11:
        /*0048*/ 	.byte	0x04, 0x2f
        /*004a*/ 	.short	(.L_13 - .L_12)
	.align		4
.L_12:
        /*004c*/ 	.word	index@(_Z20ntt_butterfly_kernelPiS_iiix)
        /*0050*/ 	.word	0x0000001a


	//----- nvinfo : EIATTR_FRAME_SIZE
	.align		4
.L_13:
        /*0054*/ 	.byte	0x04, 0x11
        /*0056*/ 	.short	(.L_15 - .L_14)
	.align		4
.L_14:
        /*0058*/ 	.word	index@(_Z20ntt_butterfly_kernelPiS_iiix)
        /*005c*/ 	.word	0x00000000


	//----- nvinfo : EIATTR_REGCOUNT
	.align		4
.L_15:
        /*0060*/ 	.byte	0x04, 0x2f
        /*0062*/ 	.short	(.L_17 - .L_16)
	.align		4
.L_16:
        /*0064*/ 	.word	index@(_Z15multiply_kernelPiS_S_iix)
        /*0068*/ 	.word	0x00000010


	//----- nvinfo : EIATTR_FRAME_SIZE
	.align		4
.L_17:
        /*006c*/ 	.byte	0x04, 0x11
        /*006e*/ 	.short	(.L_19 - .L_18)
	.align		4
.L_18:
        /*0070*/ 	.word	index@(_Z15multiply_kernelPiS_S_iix)
        /*0074*/ 	.word	0x00000000


	//----- nvinfo : EIATTR_MIN_STACK_SIZE
	.align		4
.L_19:
        /*0078*/ 	.byte	0x04, 0x12
        /*007a*/ 	.short	(.L_21 - .L_20)
	.align		4
.L_20:
        /*007c*/ 	.word	index@(_Z15multiply_kernelPiS_S_iix)
        /*0080*/ 	.word	0x00000000


	//----- nvinfo : EIATTR_MIN_STACK_SIZE
	.align		4
.L_21:
        /*0084*/ 	.byte	0x04, 0x12
        /*0086*/ 	.short	(.L_23 - .L_22)
	.align		4
.L_22:
        /*0088*/ 	.word	index@(_Z20ntt_butterfly_kernelPiS_iiix)
        /*008c*/ 	.word	0x00000000


	//----- nvinfo : EIATTR_MIN_STACK_SIZE
	.align		4
.L_23:
        /*0090*/ 	.byte	0x04, 0x12
        /*0092*/ 	.short	(.L_25 - .L_24)
	.align		4
.L_24:
        /*0094*/ 	.word	index@(_Z21multiply_const_kernelPiiiix)
        /*0098*/ 	.word	0x00000000


	//----- nvinfo : EIATTR_MIN_STACK_SIZE
	.align		4
.L_25:
        /*009c*/ 	.byte	0x04, 0x12
        /*009e*/ 	.short	(.L_27 - .L_26)
	.align		4
.L_26:
        /*00a0*/ 	.word	index@(_Z12roots_kerneliiiiPiS_x)
        /*00a4*/ 	.word	0x00000000


	//----- nvinfo : EIATTR_MIN_STACK_SIZE
	.align		4
.L_27:
        /*00a8*/ 	.byte	0x04, 0x12
        /*00aa*/ 	.short	(.L_29 - .L_28)
	.align		4
.L_28:
        /*00ac*/ 	.word	index@(_Z19bit_reversal_kernelPii)
        /*00b0*/ 	.word	0x00000000
.L_29:


//--------------------- .nv.compat                --------------------------
	.section	.nv.compat,"",@"SHT_CUDA_COMPAT_INFO"
	.align	4
        /*0000*/ 	.byte	0x02, 0x09, 0x00, 0x00, 0x02, 0x02, 0x01, 0x00, 0x02, 0x05, 0x05, 0x00, 0x03, 0x07, 0x01, 0x01
        /*0010*/ 	.byte	0x02, 0x03, 0x00, 0x00, 0x02, 0x06, 0x01, 0x00, 0x04, 0x0b, 0x08, 0x00, 0x09, 0x00, 0x00, 0x00
        /*0020*/ 	.byte	0x00, 0x00, 0x00, 0x00


//--------------------- .nv.info._Z15multiply_kernelPiS_S_iix --------------------------
	.section	.nv.info._Z15multiply_kernelPiS_S_iix,"",@"SHT_CUDA_INFO"
	.sectionflags	@""
	.align	4


	//----- nvinfo : EIATTR_CUDA_API_VERSION
	.align		4
        /*0000*/ 	.byte	0x04, 0x37
        /*0002*/ 	.short	(.L_31 - .L_30)
.L_30:
        /*0004*/ 	.word	0x00000082


	//----- nvinfo : EIATTR_KPARAM_INFO
	.align		4
.L_31:
        /*0008*/ 	.byte	0x04, 0x17
        /*000a*/ 	.short	(.L_33 - .L_32)
.L_32:
        /*000c*/ 	.word	0x00000000
        /*0010*/ 	.short	0x0005
        /*0012*/ 	.short	0x0020
        /*0014*/ 	.byte	0x00, 0xf0, 0x21, 0x00


	//----- nvinfo : EIATTR_KPARAM_INFO
	.align		4
.L_33:
        /*0018*/ 	.byte	0x04, 0x17
        /*001a*/ 	.short	(.L_35 - .L_34)
.L_34:
        /*001c*/ 	.word	0x00000000
        /*0020*/ 	.short	0x0004
        /*0022*/ 	.short	0x001c
        /*0024*/ 	.byte	0x00, 0xf0, 0x11, 0x00


	//----- nvinfo : EIATTR_KPARAM_INFO
	.align		4
.L_35:
        /*0028*/ 	.byte	0x04, 0x17
        /*002a*/ 	.short	(.L_37 - .L_36)
.L_36:
        /*002c*/ 	.word	0x00000000
        /*0030*/ 	.short	0x0003
        /*0032*/ 	.short	0x0018
        /*0034*/ 	.byte	0x00, 0xf0, 0x11, 0x00


	//----- nvinfo : EIATTR_KPARAM_INFO
	.align		4
.L_37:
        /*0038*/ 	.byte	0x04, 0x17
        /*003a*/ 	.short	(.L_39 - .L_38)
.L_38:
        /*003c*/ 	.word	0x00000000
        /*0040*/ 	.short	0x0002
        /*0042*/ 	.short	0x0010
        /*0044*/ 	.byte	0x00, 0xf5, 0x21, 0x00


	//----- nvinfo : EIATTR_KPARAM_INFO
	.align		4
.L_39:
        /*0048*/ 	.byte	0x04, 0x17
        /*004a*/ 	.short	(.L_41 - .L_40)
.L_40:
        /*004c*/ 	.word	0x00000000
        /*0050*/ 	.short	0x0001
        /*0052*/ 	.short	0x0008
        /*0054*/ 	.byte	0x00, 0xf5, 0x21, 0x00


	//----- nvinfo : EIATTR_KPARAM_INFO
	.align		4
.L_41:
        /*0058*/ 	.byte	0x04, 0x17
        /*005a*/ 	.short	(.L_43 - .L_42)
.L_42:
        /*005c*/ 	.word	0x00000000
        /*0060*/ 	.short	0x0000
        /*0062*/ 	.short	0x0000
        /*0064*/ 	.byte	0x00, 0xf5, 0x21, 0x00


	//----- nvinfo : EIATTR_SPARSE_MMA_MASK
	.align		4
.L_43:
        /*0068*/ 	.byte	0x03, 0x50
        /*006a*/ 	.short	0x0000


	//----- nvinfo : EIATTR_MAXREG_COUNT
	.align		4
        /*006c*/ 	.byte	0x03, 0x1b
        /*006e*/ 	.short	0x00ff


	//----- nvinfo : EIATTR_MERCURY_ISA_VERSION
	.align		4
        /*0070*/ 	.byte	0x03, 0x5f
        /*0072*/ 	.short	0x0101


	//----- nvinfo : EIATTR_VRC_CTA_INIT_COUNT
	.align		4
        /*0074*/ 	.byte	0x02, 0x4a
	.zero		1
	.zero		1


	//----- nvinfo : EIATTR_EXIT_INSTR_OFFSETS
	.align		4
        /*0078*/ 	.byte	0x04, 0x1c
        /*007a*/ 	.short	(.L_45 - .L_44)


	//   ....[0]....
.L_44:
        /*007c*/ 	.word	0x00000070


	//   ....[1]....
        /*0080*/ 	.word	0x00000360


	//----- nvinfo : EIATTR_CBANK_PARAM_SIZE
	.align		4
.L_45:
        /*0084*/ 	.byte	0x03, 0x19
        /*0086*/ 	.short	0x0028


	//----- nvinfo : EIATTR_PARAM_CBANK
	.align		4
        /*0088*/ 	.byte	0x04, 0x0a
        /*008a*/ 	.short	(.L_47 - .L_46)
	.align		4
.L_46:
        /*008c*/ 	.word	index@(.nv.constant0._Z15multiply_kernelPiS_S_iix)
        /*0090*/ 	.short	0x0380
        /*0092*/ 	.short	0x0028


	//----- nvinfo : EIATTR_SW_WAR
	.align		4
.L_47:
        /*0094*/ 	.byte	0x04, 0x36
        /*0096*/ 	.short	(.L_49 - .L_48)
.L_48:
        /*0098*/ 	.word	0x00000008
.L_49:


//--------------------- .nv.info._Z20ntt_butterfly_kernelPiS_iiix --------------------------
	.section	.nv.info._Z20ntt_butterfly_kernelPiS_iiix,"",@"SHT_CUDA_INFO"
	.sectionflags	@""
	.align	4


	//----- nvinfo : EIATTR_CUDA_API_VERSION
	.align		4
        /*0000*/ 	.byte	0x04, 0x37
        /*0002*/ 	.short	(.L_51 - .L_50)
.L_50:
        /*0004*/ 	.word	0x00000082


	//----- nvinfo : EIATTR_KPARAM_INFO
	.align		4
.L_51:
        /*0008*/ 	.byte	0x04, 0x17
        /*000a*/ 	.short	(.L_53 - .L_52)
.L_52:
        /*000c*/ 	.word	0x00000000
        /*0010*/ 	.short	0x0005
        /*0012*/ 	.short	0x0020
        /*0014*/ 	.byte	0x00, 0xf0, 0x21, 0x00


	//----- nvinfo : EIATTR_KPARAM_INFO
	.align		4
.L_53:
        /*0018*/ 	.byte	0x04, 0x17
        /*001a*/ 	.short	(.L_55 - .L_54)
.L_54:
        /*001c*/ 	.word	0x00000000
        /*0020*/ 	.short	0x0004
        /*0022*/ 	.short	0x0018
        /*0024*/ 	.byte	0x00, 0xf0, 0x11, 0x00


	//----- nvinfo : EIATTR_KPARAM_INFO
	.align		4
.L_55:
        /*0028*/ 	.byte	0x04, 0x17
        /*002a*/ 	.short	(.L_57 - .L_56)
.L_56:
        /*002c*/ 	.word	0x00000000
        /*0030*/ 	.short	0x0003
        /*0032*/ 	.short	0x0014
        /*0034*/ 	.byte	0x00, 0xf0, 0x11, 0x00


	//----- nvinfo : EIATTR_KPARAM_INFO
	.align		4
.L_57:
        /*0038*/ 	.byte	0x04, 0x17
        /*003a*/ 	.short	(.L_59 - .L_58)
.L_58:
        /*003c*/ 	.word	0x00000000
        /*0040*/ 	.short	0x0002
        /*0042*/ 	.short	0x0010
        /*0044*/ 	.byte	0x00, 0xf0, 0x11, 0x00


	//----- nvinfo : EIATTR_KPARAM_INFO
	.align		4
.L_59:
        /*0048*/ 	.byte	0x04, 0x17
        /*004a*/ 	.short	(.L_61 - .L_60)
.L_60:
        /*004c*/ 	.word	0x00000000
        /*0050*/ 	.short	0x0001
        /*0052*/ 	.short	0x0008
        /*0054*/ 	.byte	0x00, 0xf5, 0x21, 0x00


	//----- nvinfo : EIATTR_KPARAM_INFO
	.align		4
.L_61:
        /*0058*/ 	.byte	0x04, 0x17
        /*005a*/ 	.short	(.L_63 - .L_62)
.L_62:
        /*005c*/ 	.word	0x00000000
        /*0060*/ 	.short	0x0000
        /*0062*/ 	.short	0x0000
        /*0064*/ 	.byte	0x00, 0xf5, 0x21, 0x00


	//----- nvinfo : EIATTR_SPARSE_MMA_MASK
	.align		4
.L_63:
        /*0068*/ 	.byte	0x03, 0x50
        /*006a*/ 	.short	0x0000


	//----- nvinfo : EIATTR_MAXREG_COUNT
	.align		4
        /*006c*/ 	.byte	0x03, 0x1b
        /*006e*/ 	.short	0x00ff


	//----- nvinfo : EIATTR_MERCURY_ISA_VERSION
	.align		4
        /*0070*/ 	.byte	0x03, 0x5f
        /*0072*/ 	.short	0x0101


	//----- nvinfo : EIATTR_VRC_CTA_INIT_COUNT
	.align		4
        /*0074*/ 	.byte	0x02, 0x4a
	.zero		1
	.zero		1


	//----- nvinfo : EIATTR_EXIT_INSTR_OFFSETS
	.align		4
        /*0078*/ 	.byte	0x04, 0x1c
        /*007a*/ 	.short	(.L_65 - .L_64)


	//   ....[0]....
.L_64:
        /*007c*/ 	.word	0x00000090


	//   ....[1]....
        /*0080*/ 	.word	0x00000240


	//   ....[2]....
        /*0084*/ 	.word	0x00000ae0


	//----- nvinfo : EIATTR_CBANK_PARAM_SIZE
	.align		4
.L_65:
        /*0088*/ 	.byte	0x03, 0x19
        /*008a*/ 	.short	0x0028


	//----- nvinfo : EIATTR_PARAM_CBANK
	.align		4
        /*008c*/ 	.byte	0x04, 0x0a
        /*008e*/ 	.short	(.L_67 - .L_66)
	.align		4
.L_66:
        /*0090*/ 	.word	index@(.nv.constant0._Z20ntt_butterfly_kernelPiS_iiix)
        /*0094*/ 	.short	0x0380
        /*0096*/ 	.short	0x0028


	//----- nvinfo : EIATTR_SW_WAR
	.align		4
.L_67:
        /*0098*/ 	.byte	0x04, 0x36
        /*009a*/ 	.short	(.L_69 - .L_68)
.L_68:
        /*009c*/ 	.word	0x00000008
.L_69:


//--------------------- .nv.info._Z21multiply_const_kernelPiiiix --------------------------
	.section	.nv.info._Z21multiply_const_kernelPiiiix,"",@"SHT_CUDA_INFO"
	.sectionflags	@""
	.align	4


	//----- nvinfo : EIATTR_CUDA_API_VERSION
	.align		4
        /*0000*/ 	.byte	0x04, 0x37
        /*0002*/ 	.short	(.L_71 - .L_70)
.L_70:
        /*0004*/ 	.word	0x00000082


	//----- nvinfo : EIATTR_KPARAM_INFO
	.align		4
.L_71:
        /*0008*/ 	.byte	0x04, 0x17
        /*000a*/ 	.short	(.L_73 - .L_72)
.L_72:
        /*000c*/ 	.word	0x00000000
        /*0010*/ 	.short	0x0004
        /*0012*/ 	.short	0x0018
        /*0014*/ 	.byte	0x00, 0xf0, 0x21, 0x00


	//----- nvinfo : EIATTR_KPARAM_INFO
	.align		4
.L_73:
        /*0018*/ 	.byte	0x04, 0x17
        /*001a*/ 	.short	(.L_75 - .L_74)
.L_74:
        /*001c*/ 	.word	0x00000000
        /*0020*/ 	.short	0x0003
        /*0022*/ 	.short	0x0010
        /*0024*/ 	.byte	0x00, 0xf0, 0x11, 0x00


	//----- nvinfo : EIATTR_KPARAM_INFO
	.align		4
.L_75:
        /*0028*/ 	.byte	0x04, 0x17
        /*002a*/ 	.short	(.L_77 - .L_76)
.L_76:
        /*002c*/ 	.word	0x00000000
        /*0030*/ 	.short	0x0002
        /*0032*/ 	.short	0x000c
        /*0034*/ 	.byte	0x00, 0xf0, 0x11, 0x00


	//----- nvinfo : EIATTR_KPARAM_INFO
	.align		4
.L_77:
        /*0038*/ 	.byte	0x04, 0x17
        /*003a*/ 	.short	(.L_79 - .L_78)
.L_78:
        /*003c*/ 	.word	0x00000000
        /*0040*/ 	.short	0x0001
        /*0042*/ 	.short	0x0008
        /*0044*/ 	.byte	0x00, 0xf0, 0x11, 0x00


	//----- nvinfo : EIATTR_KPARAM_INFO
	.align		4
.L_79:
        /*0048*/ 	.byte	0x04, 0x17
        /*004a*/ 	.short	(.L_81 - .L_80)
.L_80:
        /*004c*/ 	.word	0x00000000
        /*0050*/ 	.short	0x0000
        /*0052*/ 	.short	0x0000
        /*0054*/ 	.byte	0x00, 0xf5, 0x21, 0x00


	//----- nvinfo : EIATTR_SPARSE_MMA_MASK
	.align		4
.L_81:
        /*0058*/ 	.byte	0x03, 0x50
        /*005a*/ 	.short	0x0000


	//----- nvinfo : EIATTR_MAXREG_COUNT
	.align		4
        /*005c*/ 	.byte	0x03, 0x1b
        /*005e*/ 	.short	0x00ff


	//----- nvinfo : EIATTR_MERCURY_ISA_VERSION
	.align		4
        /*0060*/ 	.byte	0x03, 0x5f
        /*0062*/ 	.short	0x0101


	//----- nvinfo : EIATTR_VRC_CTA_INIT_COUNT
	.align		4
        /*0064*/ 	.byte	0x02, 0x4a
	.zero		1
	.zero		1


	//----- nvinfo : EIATTR_EXIT_INSTR_OFFSETS
	.align		4
        /*0068*/ 	.byte	0x04, 0x1c
        /*006a*/ 	.short	(.L_83 - .L_82)


	//   ....[0]....
.L_82:
        /*006c*/ 	.word	0x00000070


	//   ....[1]....
        /*0070*/ 	.word	0x00000320


	//----- nvinfo : EIATTR_CBANK_PARAM_SIZE
	.align		4
.L_83:
        /*0074*/ 	.byte	0x03, 0x19
        /*0076*/ 	.short	0x0020


	//----- nvinfo : EIATTR_PARAM_CBANK
	.align		4
        /*0078*/ 	.byte	0x04, 0x0a
        /*007a*/ 	.short	(.L_85 - .L_84)
	.align		4
.L_84:
        /*007c*/ 	.word	index@(.nv.constant0._Z21multiply_const_kernelPiiiix)
        /*0080*/ 	.short	0x0380
        /*0082*/ 	.short	0x0020


	//----- nvinfo : EIATTR_SW_WAR
	.align		4
.L_85:
        /*0084*/ 	.byte	0x04, 0x36
        /*0086*/ 	.short	(.L_87 - .L_86)
.L_86:
        /*0088*/ 	.word	0x00000008
.L_87:


//--------------------- .nv.info._Z12roots_kerneliiiiPiS_x --------------------------
	.section	.nv.info._Z12roots_kerneliiiiPiS_x,"",@"SHT_CUDA_INFO"
	.sectionflags	@""
	.align	4


	//----- nvinfo : EIATTR_CUDA_API_VERSION
	.align		4
        /*0000*/ 	.byte	0x04, 0x37
        /*0002*/ 	.short	(.L_89 - .L_88)
.L_88:
        /*0004*/ 	.word	0x00000082


	//----- nvinfo : EIATTR_KPARAM_INFO
	.align		4
.L_89:
        /*0008*/ 	.byte	0x04, 0x17
        /*000a*/ 	.short	(.L_91 - .L_90)
.L_90:
        /*000c*/ 	.word	0x00000000
        /*0010*/ 	.short	0x0006
        /*0012*/ 	.short	0x0020
        /*0014*/ 	.byte	0x00, 0xf0, 0x21, 0x00


	//----- nvinfo : EIATTR_KPARAM_INFO
	.align		4
.L_91:
        /*0018*/ 	.byte	0x04, 0x17
        /*001a*/ 	.short	(.L_93 - .L_92)
.L_92:
        /*001c*/ 	.word	0x00000000
        /*0020*/ 	.short	0x0005
        /*0022*/ 	.short	0x0018
        /*0024*/ 	.byte	0x00, 0xf5, 0x21, 0x00


	//----- nvinfo : EIATTR_KPARAM_INFO
	.align		4
.L_93:
        /*0028*/ 	.byte	0x04, 0x17
        /*002a*/ 	.short	(.L_95 - .L_94)
.L_94:
        /*002c*/ 	.word	0x00000000
        /*0030*/ 	.short	0x0004
        /*0032*/ 	.short	0x0010
        /*0034*/ 	.byte	0x00, 0xf5, 0x21, 0x00


	//----- nvinfo : EIATTR_KPARAM_INFO
	.align		4
.L_95:
        /*0038*/ 	.byte	0x04, 0x17
        /*003a*/ 	.short	(.L_97 - .L_96)
.L_96:
        /*003c*/ 	.word	0x00000000
        /*0040*/ 	.short	0x0003
        /*0042*/ 	.short	0x000c
        /*0044*/ 	.byte	0x00, 0xf0, 0x11, 0x00


	//----- nvinfo : EIATTR_KPARAM_INFO
	.align		4
.L_97:
        /*0048*/ 	.byte	0x04, 0x17
        /*004a*/ 	.short	(.L_99 - .L_98)
.L_98:
        /*004c*/ 	.word	0x00000000
        /*0050*/ 	.short	0x0002
        /*0052*/ 	.short	0x0008
        /*0054*/ 	.byte	0x00, 0xf0, 0x11, 0x00


	//----- nvinfo : EIATTR_KPARAM_INFO
	.align		4
.L_99:
        /*0058*/ 	.byte	0x04, 0x17
        /*005a*/ 	.short	(.L_101 - .L_100)
.L_100:
        /*005c*/ 	.word	0x00000000
        /*0060*/ 	.short	0x0001
        /*0062*/ 	.short	0x0004
        /*0064*/ 	.byte	0x00, 0xf0, 0x11, 0x00


	//----- nvinfo : EIATTR_KPARAM_INFO
	.align		4
.L_101:
        /*0068*/ 	.byte	0x04, 0x17
        /*006a*/ 	.short	(.L_103 - .L_102)
.L_102:
        /*006c*/ 	.word	0x00000000
        /*0070*/ 	.short	0x0000
        /*0072*/ 	.short	0x0000
        /*0074*/ 	.byte	0x00, 0xf0, 0x11, 0x00


	//----- nvinfo : EIATTR_SPARSE_MMA_MASK
	.align		4
.L_103:
        /*0078*/ 	.byte	0x03, 0x50
        /*007a*/ 	.short	0x0000


	//----- nvinfo : EIATTR_MAXREG_COUNT
	.align		4
        /*007c*/ 	.byte	0x03, 0x1b
        /*007e*/ 	.short	0x00ff


	//----- nvinfo : EIATTR_MERCURY_ISA_VERSION
	.align		4
        /*0080*/ 	.byte	0x03, 0x5f
        /*0082*/ 	.short	0x0101


	//----- nvinfo : EIATTR_VRC_CTA_INIT_COUNT
	.align		4
        /*0084*/ 	.byte	0x02, 0x4a
	.zero		1
	.zero		1


	//----- nvinfo : EIATTR_EXIT_INSTR_OFFSETS
	.align		4
        /*0088*/ 	.byte	0x04, 0x1c
        /*008a*/ 	.short	(.L_105 - .L_104)


	//   ....[0]....
.L_104:
        /*008c*/ 	.word	0x000000b0


	//   ....[1]....
        /*0090*/ 	.word	0x00001af0


	//----- nvinfo : EIATTR_CRS_STACK_SIZE
	.align		4
.L_105:
        /*0094*/ 	.byte	0x04, 0x1e
        /*0096*/ 	.short	(.L_107 - .L_106)
.L_106:
        /*0098*/ 	.word	0x00000000


	//----- nvinfo : EIATTR_CBANK_PARAM_SIZE
	.align		4
.L_107:
        /*009c*/ 	.byte	0x03, 0x19
        /*009e*/ 	.short	0x0028


	//----- nvinfo : EIATTR_PARAM_CBANK
	.align		4
        /*00a0*/ 	.byte	0x04, 0x0a
        /*00a2*/ 	.short	(.L_109 - .L_108)
	.align		4
.L_108:
        /*00a4*/ 	.word	index@(.nv.constant0._Z12roots_kerneliiiiPiS_x)
        /*00a8*/ 	.short	0x0380
        /*00aa*/ 	.short	0x0028


	//----- nvinfo : EIATTR_SW_WAR
	.align		4
.L_109:
        /*00ac*/ 	.byte	0x04, 0x36
        /*00ae*/ 	.short	(.L_111 - .L_110)
.L_110:
        /*00b0*/ 	.word	0x00000008
.L_111:


//--------------------- .nv.info._Z19bit_reversal_kernelPii --------------------------
	.section	.nv.info._Z19bit_reversal_kernelPii,"",@"SHT_CUDA_INFO"
	.sectionflags	@""
	.align	4


	//----- nvinfo : EIATTR_CUDA_API_VERSION
	.align		4
        /*0000*/ 	.byte	0x04, 0x37
        /*0002*/ 	.short	(.L_113 - .L_112)
.L_112:
        /*0004*/ 	.word	0x00000082


	//----- nvinfo : EIATTR_KPARAM_INFO
	.align		4
.L_113:
        /*0008*/ 	.byte	0x04, 0x17
        /*000a*/ 	.short	(.L_115 - .L_114)
.L_114:
        /*000c*/ 	.word	0x00000000
        /*0010*/ 	.short	0x0001
        /*0012*/ 	.short	0x0008
        /*0014*/ 	.byte	0x00, 0xf0, 0x11, 0x00


	//----- nvinfo : EIATTR_KPARAM_INFO
	.align		4
.L_115:
        /*0018*/ 	.byte	0x04, 0x17
        /*001a*/ 	.short	(.L_117 - .L_116)
.L_116:
        /*001c*/ 	.word	0x00000000
        /*0020*/ 	.short	0x0000
        /*0022*/ 	.short	0x0000
        /*0024*/ 	.byte	0x00, 0xf5, 0x21, 0x00


	//----- nvinfo : EIATTR_SPARSE_MMA_MASK
	.align		4
.L_117:
        /*0028*/ 	.byte	0x03, 0x50
        /*002a*/ 	.short	0x0000


	//----- nvinfo : EIATTR_MAXREG_COUNT
	.align		4
        /*002c*/ 	.byte	0x03, 0x1b
        /*002e*/ 	.short	0x00ff


	//----- nvinfo : EIATTR_MERCURY_ISA_VERSION
	.align		4
        /*0030*/ 	.byte	0x03, 0x5f
        /*0032*/ 	.short	0x0101


	//----- nvinfo : EIATTR_VRC_CTA_INIT_COUNT
	.align		4
        /*0034*/ 	.byte	0x02, 0x4a
	.zero		1
	.zero		1


	//----- nvinfo : EIATTR_EXIT_INSTR_OFFSETS
	.align		4
        /*0038*/ 	.byte	0x04, 0x1c
        /*003a*/ 	.short	(.L_119 - .L_118)


	//   ....[0]....
.L_118:
        /*003c*/ 	.word	0x00000070


	//   ....[1]....
        /*0040*/ 	.word	0x000008a0


	//   ....[2]....
        /*0044*/ 	.word	0x00000930


	//----- nvinfo : EIATTR_CBANK_PARAM_SIZE
	.align		4
.L_119:
        /*0048*/ 	.byte	0x03, 0x19
        /*004a*/ 	.short	0x000c


	//----- nvinfo : EIATTR_PARAM_CBANK
	.align		4
        /*004c*/ 	.byte	0x04, 0x0a
        /*004e*/ 	.short	(.L_121 - .L_120)
	.align		4
.L_120:
        /*0050*/ 	.word	index@(.nv.constant0._Z19bit_reversal_kernelPii)
        /*0054*/ 	.short	0x0380
        /*0056*/ 	.short	0x000c


	//----- nvinfo : EIATTR_SW_WAR
	.align		4
.L_121:
        /*0058*/ 	.byte	0x04, 0x36
        /*005a*/ 	.short	(.L_123 - .L_122)
.L_122:
        /*005c*/ 	.word	0x00000008
.L_123:


//--------------------- .nv.callgraph             --------------------------
	.section	.nv.callgraph,"",@"SHT_CUDA_CALLGRAPH"
	.align	4
	.sectionentsize	8
	.align		4
        /*0000*/ 	.word	0x00000000
	.align		4
        /*0004*/ 	.word	0xffffffff
	.align		4
        /*0008*/ 	.word	0x00000000
	.align		4
        /*000c*/ 	.word	0xfffffffe
	.align		4
        /*0010*/ 	.word	0x00000000
	.align		4
        /*0014*/ 	.word	0xfffffffd
	.align		4
        /*0018*/ 	.word	0x00000000
	.align		4
        /*001c*/ 	.word	0xfffffffc


//--------------------- .text._Z15multiply_kernelPiS_S_iix --------------------------
	.section	.text._Z15multiply_kernelPiS_S_iix,"ax",@progbits
	.align	128
        .global         _Z15multiply_kernelPiS_S_iix
        .type           _Z15multiply_kernelPiS_S_iix,@function
        .size           _Z15multiply_kernelPiS_S_iix,(.L_x_30 - _Z15multiply_kernelPiS_S_iix)
        .other          _Z15multiply_kernelPiS_S_iix,@"STO_CUDA_ENTRY STV_DEFAULT"
_Z15multiply_kernelPiS_S_iix:
.text._Z15multiply_kernelPiS_S_iix:
[----:B------:R-:W-:Y:S01]  /*0000*/  LDC R1, c[0x0][0x37c] ;  /* 0x0000df00ff017b82 */ /* 0x000fe20000000800 */
[----:B------:R-:W0:Y:S07]  /*0010*/  S2R R0, SR_TID.X ;  /* 0x0000000000007919 */ /* 0x000e2e0000002100 */
[----:B------:R-:W0:Y:S01]  /*0020*/  S2UR UR4, SR_CTAID.X ;  /* 0x00000000000479c3 */ /* 0x000e220000002500 */
[----:B------:R-:W1:Y:S07]  /*0030*/  LDCU UR5, c[0x0][0x398] ;  /* 0x00007300ff0577ac */ /* 0x000e6e0008000800 */
[----:B------:R-:W0:Y:S02]  /*0040*/  LDC R3, c[0x0][0x360] ;  /* 0x0000d800ff037b82 */ /* 0x000e240000000800 */
[----:B0-----:R-:W-:-:S05]  /*0050*/  IMAD R0, R3, UR4, R0 ;  /* 0x0000000403007c24 */ /* 0x001fca000f8e0200 */
[----:B-1----:R-:W-:-:S13]  /*0060*/  ISETP.GE.AND P0, PT, R0, UR5, PT ;  /* 0x0000000500007c0c */ /* 0x002fda000bf06270 */
[----:B------:R-:W-:Y:S05]  /*0070*/  @P0 EXIT ;  /* 0x000000000000094d */ /* 0x000fea0003800000 */
[----:B------:R-:W0:Y:S01]  /*0080*/  LDC.64 R4, c[0x0][0x380] ;  /* 0x0000e000ff047b82 */ /* 0x000e220000000a00 */
[----:B------:R-:W1:Y:S01]  /*0090*/  LDCU.64 UR4, c[0x0][0x358] ;  /* 0x00006b00ff0477ac */ /* 0x000e620008000a00 */
[----:B------:R-:W2:Y:S06]  /*00a0*/  LDCU.64 UR6, c[0x0][0x3a0] ;  /* 0x00007400ff0677ac */ /* 0x000eac0008000a00 */
[----:B------:R-:W3:Y:S01]  /*00b0*/  LDC.64 R6, c[0x0][0x388] ;  /* 0x0000e200ff067b82 */ /* 0x000ee20000000a00 */
[----:B0-----:R-:W-:-:S05]  /*00c0*/  IMAD.WIDE R4, R0, 0x4, R4 ;  /* 0x0000000400047825 */ /* 0x001fca00078e0204 */
[----:B-1----:R-:W4:Y:S01]  /*00d0*/  LDG.E R2, desc[UR4][R4.64] ;  /* 0x0000000404027981 */ /* 0x002f22000c1e1900 */
[----:B---3--:R-:W-:-:S05]  /*00e0*/  IMAD.WIDE R6, R0, 0x4, R6 ;  /* 0x0000000400067825 */ /* 0x008fca00078e0206 */
[----:B------:R-:W4:Y:S01]  /*00f0*/  LDG.E R3, desc[UR4][R6.64] ;  /* 0x0000000406037981 */ /* 0x000f22000c1e1900 */
[----:B--2---:R-:W-:Y:S01]  /*0100*/  ISETP.GT.AND P1, PT, RZ, UR7, PT ;  /* 0x00000007ff007c0c */ /* 0x004fe2000bf24270 */
[----:B----4-:R-:W-:-:S06]  /*0110*/  IMAD.WIDE R2, R3, R2, RZ ;  /* 0x0000000203027225 */ /* 0x010fcc00078e02ff */
[----:B------:R-:W-:-:S04]  /*0120*/  IMAD.WIDE.U32 R8, R3, UR6, RZ ;  /* 0x0000000603087c25 */ /* 0x000fc8000f8e00ff */
[----:B------:R-:W-:-:S04]  /*0130*/  IMAD.WIDE.U32 R10, P0, R2, UR7, R8 ;  /* 0x00000007020a7c25 */ /* 0x000fc8000f800008 */
[----:B------:R-:W-:-:S04]  /*0140*/  IMAD.WIDE.U32 R8, R2, UR6, RZ ;  /* 0x0000000602087c25 */ /* 0x000fc8000f8e00ff */
[----:B------:R-:W-:Y:S01]  /*0150*/  IMAD.X R13, RZ, RZ, RZ, P0 ;  /* 0x000000ffff0d7224 */ /* 0x000fe200000e06ff */
[----:B------:R-:W-:Y:S01]  /*0160*/  IADD3 RZ, P0, PT, R9, R10, RZ ;  /* 0x0000000a09ff7210 */ /* 0x000fe20007f1e0ff */
[----:B------:R-:W-:Y:S02]  /*0170*/  IMAD.MOV.U32 R12, RZ, RZ, R11 ;  /* 0x000000ffff0c7224 */ /* 0x000fe400078e000b */
[----:B------:R-:W0:Y:S02]  /*0180*/  LDC R11, c[0x0][0x39c] ;  /* 0x0000e700ff0b7b82 */ /* 0x000e240000000800 */
[----:B------:R-:W-:-:S03]  /*0190*/  IMAD.WIDE.U32.X R8, R3, UR7, R12, P0 ;  /* 0x0000000703087c25 */ /* 0x000fc600080e040c */
[----:B------:R-:W-:-:S04]  /*01a0*/  IADD3 R5, P0, PT, -R2, R8, RZ ;  /* 0x0000000802057210 */ /* 0x000fc80007f1e1ff */
[----:B------:R-:W-:Y:S01]  /*01b0*/  SEL R5, R5, R8, P1 ;  /* 0x0000000805057207 */ /* 0x000fe20000800000 */
[----:B------:R-:W-:-:S03]  /*01c0*/  IMAD.X R7, R9, 0x1, ~R3, P0 ;  /* 0x0000000109077824 */ /* 0x000fc600000e0e03 */
[----:B------:R-:W-:Y:S02]  /*01d0*/  IADD3 R4, P0, PT, R5, -UR6, RZ ;  /* 0x8000000605047c10 */ /* 0x000fe4000ff1e0ff */
[----:B------:R-:W-:Y:S02]  /*01e0*/  SEL R7, R7, R9, P1 ;  /* 0x0000000907077207 */ /* 0x000fe40000800000 */
[----:B------:R-:W-:Y:S02]  /*01f0*/  ISETP.LT.AND P1, PT, R3, RZ, PT ;  /* 0x000000ff0300720c */ /* 0x000fe40003f21270 */
[----:B------:R-:W-:Y:S02]  /*0200*/  IADD3.X R6, PT, PT, R7, ~UR7, RZ, P0, !PT ;  /* 0x8000000707067c10 */ /* 0x000fe400087fe4ff */
[----:B------:R-:W-:Y:S02]  /*0210*/  SEL R4, R4, R5, P1 ;  /* 0x0000000504047207 */ /* 0x000fe40000800000 */
[----:B------:R-:W-:-:S02]  /*0220*/  SEL R5, R6, R7, P1 ;  /* 0x0000000706057207 */ /* 0x000fc40000800000 */
[----:B------:R-:W-:Y:S02]  /*0230*/  IADD3 R7, P0, PT, RZ, -R4, RZ ;  /* 0x80000004ff077210 */ /* 0x000fe40007f1e0ff */
[----:B0-----:R-:W-:-:S03]  /*0240*/  SHF.R.S32.HI R6, RZ, 0x1f, R11 ;  /* 0x0000001fff067819 */ /* 0x001fc6000001140b */
[----:B------:R-:W-:-:S04]  /*0250*/  IMAD.X R5, RZ, RZ, ~R5, P0 ;  /* 0x000000ffff057224 */ /* 0x000fc800000e0e05 */
[-C--:B------:R-:W-:Y:S02]  /*0260*/  IMAD R5, R5, R11.reuse, RZ ;  /* 0x0000000b05057224 */ /* 0x080fe400078e02ff */
[----:B------:R-:W-:-:S04]  /*0270*/  IMAD.WIDE.U32 R2, R7, R11, R2 ;  /* 0x0000000b07027225 */ /* 0x000fc800078e0002 */
[----:B------:R-:W-:Y:S01]  /*0280*/  IMAD R5, R6, R7, R5 ;  /* 0x0000000706057224 */ /* 0x000fe200078e0205 */
[----:B------:R-:W-:-:S03]  /*0290*/  ISETP.GE.U32.AND P0, PT, R2, R11, PT ;  /* 0x0000000b0200720c */ /* 0x000fc60003f06070 */
[----:B------:R-:W-:Y:S02]  /*02a0*/  IMAD.IADD R3, R3, 0x1, R5 ;  /* 0x0000000103037824 */ /* 0x000fe400078e0205 */
[----:B------:R-:W0:Y:S03]  /*02b0*/  LDC.64 R4, c[0x0][0x390] ;  /* 0x0000e400ff047b82 */ /* 0x000e260000000a00 */
[----:B------:R-:W-:-:S04]  /*02c0*/  ISETP.GE.AND.EX P0, PT, R3, R6, PT, P0 ;  /* 0x000000060300720c */ /* 0x000fc80003f06300 */
[----:B------:R-:W-:Y:S02]  /*02d0*/  SEL R7, R11, RZ, P0 ;  /* 0x000000ff0b077207 */ /* 0x000fe40000000000 */
[----:B------:R-:W-:Y:S02]  /*02e0*/  SEL R6, R6, RZ, P0 ;  /* 0x000000ff06067207 */ /* 0x000fe40000000000 */
[----:B------:R-:W-:-:S05]  /*02f0*/  IADD3 R7, P0, PT, -R7, R2, RZ ;  /* 0x0000000207077210 */ /* 0x000fca0007f1e1ff */
[----:B------:R-:W-:-:S05]  /*0300*/  IMAD.X R6, R3, 0x1, ~R6, P0 ;  /* 0x0000000103067824 */ /* 0x000fca00000e0e06 */
[----:B------:R-:W-:-:S04]  /*0310*/  SHF.R.S32.HI R6, RZ, 0x1f, R6 ;  /* 0x0000001fff067819 */ /* 0x000fc80000011406 */
[----:B------:R-:W-:Y:S01]  /*0320*/  LOP3.LUT R6, R6, R11, RZ, 0xc0, !PT ;  /* 0x0000000b06067212 */ /* 0x000fe200078ec0ff */
[----:B0-----:R-:W-:-:S04]  /*0330*/  IMAD.WIDE R2, R0, 0x4, R4 ;  /* 0x0000000400027825 */ /* 0x001fc800078e0204 */
[----:B------:R-:W-:-:S05]  /*0340*/  IMAD.IADD R5, R6, 0x1, R7 ;  /* 0x0000000106057824 */ /* 0x000fca00078e0207 */
[----:B------:R-:W-:Y:S01]  /*0350*/  STG.E desc[UR4][R2.64], R5 ;  /* 0x0000000502007986 */ /* 0x000fe2000c101904 */
[----:B------:R-:W-:Y:S05]  /*0360*/  EXIT ;  /* 0x000000000000794d */ /* 0x000fea0003800000 */
.L_x_0:
[----:B------:R-:W-:-:S00]  /*0370*/  BRA `(.L_x_0) ;  /* 0xfffffffc00fc7947 */ /* 0x000fc0000383ffff */
[----:B------:R-:W-:-:S00]  /*0380*/  NOP ;  /* 0x0000000000007918 */ /* 0x000fc00000000000 */
[----:B------:R-:W-:-:S00]  /*0390*/  NOP ;  /* 0x0000000000007918 */ /* 0x000fc00000000000 */
[----:B------:R-:W-:-:S00]  /*03a0*/  NOP ;  /* 0x0000000000007918 */ /* 0x000fc00000000000 */
[----:B------:R-:W-:-:S00]  /*03b0*/  NOP ;  /* 0x0000000000007918 */ /* 0x000fc00000000000 */
[----:B------:R-:W-:-:S00]  /*03c0*/  NOP ;  /* 0x0000000000007918 */ /* 0x000fc00000000000 */
[----:B------:R-:W-:-:S00]  /*03d0*/  NOP ;  /* 0x0000000000007918 */ /* 0x000fc00000000000 */
[----:B------:R-:W-:-:S00]  /*03e0*/  NOP ;  /* 0x0000000000007918 */ /* 0x000fc00000000000 */
[----:B------:R-:W-:-:S00]  /*03f0*/  NOP ;  /* 0x0000000000007918 */ /* 0x000fc00000000000 */
.L_x_30:


//--------------------- .text._Z20ntt_butterfly_kernelPiS_iiix --------------------------
	.section	.text._Z20ntt_butterfly_kernelPiS_iiix,"ax",@progbits
	.align	128
        .global         _Z20ntt_butterfly_kernelPiS_iiix
        .type           _Z20ntt_butterfly_kernelPiS_iiix,@function
        .size           _Z20ntt_butterfly_kernelPiS_iiix,(.L_x_31 - _Z20ntt_butterfly_kernelPiS_iiix)
        .other          _Z20ntt_butterfly_kernelPiS_iiix,@"STO_CUDA_ENTRY STV_DEFAULT"
_Z20ntt_butterfly_kernelPiS_iiix:
.text._Z20ntt_butterfly_kernelPiS_iiix:
[----:B------:R-:W-:Y:S01]  /*0000*/  LDC R1, c[0x0][0x37c] ;  /* 0x0000df00ff017b82 */ /* 0x000fe20000000800 */
[----:B------:R-:W0:Y:S07]  /*0010*/  S2R R2, SR_TID.X ;  /* 0x0000000000027919 */ /* 0x000e2e0000002100 */
[----:B------:R-:W1:Y:S08]  /*0020*/  LDC R3, c[0x0][0x390] ;  /* 0x0000e400ff037b82 */ /* 0x000e700000000800 */
[----:B------:R-:W0:Y:S08]  /*0030*/  S2UR UR4, SR_CTAID.X ;  /* 0x00000000000479c3 */ /* 0x000e300000002500 */
[----:B------:R-:W0:Y:S01]  /*0040*/  LDC R5, c[0x0][0x360] ;  /* 0x0000d800ff057b82 */ /* 0x000e220000000800 */
[----:B-1----:R-:W-:Y:S01]  /*0050*/  LEA.HI R0, R3, R3, RZ, 0x1 ;  /* 0x0000000303007211 */ /* 0x002fe200078f08ff */
[----:B0-----:R-:W-:-:S03]  /*0060*/  IMAD R2, R5, UR4, R2 ;  /* 0x0000000405027c24 */ /* 0x001fc6000f8e0202 */
[----:B------:R-:W-:-:S04]  /*0070*/  SHF.R.S32.HI R5, RZ, 0x1, R0 ;  /* 0x00000001ff057819 */ /* 0x000fc80000011400 */
[----:B------:R-:W-:-:S13]  /*0080*/  ISETP.GE.U32.AND P0, PT, R2, R5, PT ;  /* 0x000000050200720c */ /* 0x000fda0003f06070 */
[----:B------:R-:W-:Y:S05]  /*0090*/  @P0 EXIT ;  /* 0x000000000000094d */ /* 0x000fea0003800000 */
[----:B------:R-:W0:Y:S02]  /*00a0*/  LDC R0, c[0x0][0x398] ;  /* 0x0000e600ff007b82 */ /* 0x000e240000000800 */
[----:B0-----:R-:W-:-:S04]  /*00b0*/  LEA.HI R5, R0, R0, RZ, 0x1 ;  /* 0x0000000000057211 */ /* 0x001fc800078f08ff */
[----:B------:R-:W-:-:S04]  /*00c0*/  SHF.R.S32.HI R5, RZ, 0x1, R5 ;  /* 0x00000001ff057819 */ /* 0x000fc80000011405 */
[----:B------:R-:W0:Y:S01]  /*00d0*/  I2F.U32.RP R4, R5 ;  /* 0x0000000500047306 */ /* 0x000e220000209000 */
[----:B------:R-:W-:Y:S01]  /*00e0*/  IMAD.MOV R9, RZ, RZ, -R5 ;  /* 0x000000ffff097224 */ /* 0x000fe200078e0a05 */
[----:B------:R-:W-:-:S06]  /*00f0*/  ISETP.NE.U32.AND P2, PT, R5, RZ, PT ;  /* 0x000000ff0500720c */ /* 0x000fcc0003f45070 */
[----:B0-----:R-:W0:Y:S02]  /*0100*/  MUFU.RCP R4, R4 ;  /* 0x0000000400047308 */ /* 0x001e240000001000 */
[----:B0-----:R-:W-:-:S06]  /*0110*/  VIADD R6, R4, 0xffffffe ;  /* 0x0ffffffe04067836 */ /* 0x001fcc0000000000 */
[----:B------:R0:W1:Y:S02]  /*0120*/  F2I.FTZ.U32.TRUNC.NTZ R7, R6 ;  /* 0x0000000600077305 */ /* 0x000064000021f000 */
[----:B0-----:R-:W-:Y:S02]  /*0130*/  IMAD.MOV.U32 R6, RZ, RZ, RZ ;  /* 0x000000ffff067224 */ /* 0x001fe400078e00ff */
[----:B-1----:R-:W-:-:S04]  /*0140*/  IMAD R9, R9, R7, RZ ;  /* 0x0000000709097224 */ /* 0x002fc800078e02ff */
[----:B------:R-:W-:-:S06]  /*0150*/  IMAD.HI.U32 R7, R7, R9, R6 ;  /* 0x0000000907077227 */ /* 0x000fcc00078e0006 */
[----:B------:R-:W-:-:S04]  /*0160*/  IMAD.HI.U32 R8, R7, R2, RZ ;  /* 0x0000000207087227 */ /* 0x000fc800078e00ff */
[----:B------:R-:W-:-:S04]  /*0170*/  IMAD.MOV R10, RZ, RZ, -R8 ;  /* 0x000000ffff0a7224 */ /* 0x000fc800078e0a08 */
[----:B------:R-:W-:-:S05]  /*0180*/  IMAD R10, R5, R10, R2 ;  /* 0x0000000a050a7224 */ /* 0x000fca00078e0202 */
[----:B------:R-:W-:-:S13]  /*0190*/  ISETP.GE.U32.AND P0, PT, R10, R5, PT ;  /* 0x000000050a00720c */ /* 0x000fda0003f06070 */
[----:B------:R-:W-:Y:S02]  /*01a0*/  @P0 IMAD.IADD R10, R10, 0x1, -R5 ;  /* 0x000000010a0a0824 */ /* 0x000fe400078e0a05 */
[----:B------:R-:W-:-:S03]  /*01b0*/  @P0 VIADD R8, R8, 0x1 ;  /* 0x0000000108080836 */ /* 0x000fc60000000000 */
[----:B------:R-:W-:-:S13]  /*01c0*/  ISETP.GE.U32.AND P1, PT, R10, R5, PT ;  /* 0x000000050a00720c */ /* 0x000fda0003f26070 */
[----:B------:R-:W-:Y:S01]  /*01d0*/  @P1 VIADD R8, R8, 0x1 ;  /* 0x0000000108081836 */ /* 0x000fe20000000000 */
[----:B------:R-:W-:-:S05]  /*01e0*/  @!P2 LOP3.LUT R8, RZ, R5, RZ, 0x33, !PT ;  /* 0x00000005ff08a212 */ /* 0x000fca00078e33ff */
[----:B------:R-:W-:-:S04]  /*01f0*/  IMAD.MOV R7, RZ, RZ, -R8 ;  /* 0x000000ffff077224 */ /* 0x000fc800078e0a08 */
[----:B------:R-:W-:-:S04]  /*0200*/  IMAD R7, R5, R7, R2 ;  /* 0x0000000705077224 */ /* 0x000fc800078e0202 */
[----:B------:R-:W-:-:S04]  /*0210*/  IMAD R2, R8, R0, R7 ;  /* 0x0000000008027224 */ /* 0x000fc800078e0207 */
[----:B------:R-:W-:-:S05]  /*0220*/  IMAD.IADD R4, R5, 0x1, R2 ;  /* 0x0000000105047824 */ /* 0x000fca00078e0202 */
[----:B------:R-:W-:-:S13]  /*0230*/  ISETP.GE.AND P0, PT, R4, R3, PT ;  /* 0x000000030400720c */ /* 0x000fda0003f06270 */
[----:B------:R-:W-:Y:S05]  /*0240*/  @P0 EXIT ;  /* 0x000000000000094d */ /* 0x000fea0003800000 */
[-C--:B------:R-:W-:Y:S01]  /*0250*/  IABS R11, R0.reuse ;  /* 0x00000000000b7213 */ /* 0x080fe20000000000 */
[----:B------:R-:W0:Y:S01]  /*0260*/  LDCU.64 UR4, c[0x0][0x358] ;  /* 0x00006b00ff0477ac */ /* 0x000e220008000a00 */
[----:B------:R-:W-:Y:S02]  /*0270*/  IABS R10, R3 ;  /* 0x00000003000a7213 */ /* 0x000fe40000000000 */
[----:B------:R-:W1:Y:S01]  /*0280*/  I2F.RP R4, R11 ;  /* 0x0000000b00047306 */ /* 0x000e620000209400 */
[----:B------:R-:W-:Y:S01]  /*0290*/  LOP3.LUT R3, R3, R0, RZ, 0x3c, !PT ;  /* 0x0000000003037212 */ /* 0x000fe200078e3cff */
[----:B------:R-:W2:Y:S03]  /*02a0*/  LDCU.64 UR6, c[0x0][0x3a0] ;  /* 0x00007400ff0677ac */ /* 0x000ea60008000a00 */
[----:B------:R-:W-:-:S03]  /*02b0*/  ISETP.GE.AND P2, PT, R3, RZ, PT ;  /* 0x000000ff0300720c */ /* 0x000fc60003f46270 */
[----:B-1----:R-:W1:Y:S02]  /*02c0*/  MUFU.RCP R4, R4 ;  /* 0x0000000400047308 */ /* 0x002e640000001000 */
[----:B-1----:R-:W-:-:S06]  /*02d0*/  VIADD R8, R4, 0xffffffe ;  /* 0x0ffffffe04087836 */ /* 0x002fcc0000000000 */
[----:B------:R1:W3:Y:S02]  /*02e0*/  F2I.FTZ.U32.TRUNC.NTZ R9, R8 ;  /* 0x0000000800097305 */ /* 0x0002e4000021f000 */
[----:B-1----:R-:W-:Y:S02]  /*02f0*/  IMAD.MOV.U32 R8, RZ, RZ, RZ ;  /* 0x000000ffff087224 */ /* 0x002fe400078e00ff */
[----:B---3--:R-:W-:-:S04]  /*0300*/  IMAD.MOV R6, RZ, RZ, -R9 ;  /* 0x000000ffff067224 */ /* 0x008fc800078e0a09 */
[----:B------:R-:W-:-:S04]  /*0310*/  IMAD R13, R6, R11, RZ ;  /* 0x0000000b060d7224 */ /* 0x000fc800078e02ff */
[----:B------:R-:W-:-:S06]  /*0320*/  IMAD.HI.U32 R9, R9, R13, R8 ;  /* 0x0000000d09097227 */ /* 0x000fcc00078e0008 */
[----:B------:R-:W-:Y:S02]  /*0330*/  IMAD.HI.U32 R6, R9, R10, RZ ;  /* 0x0000000a09067227 */ /* 0x000fe400078e00ff */
[----:B------:R-:W1:Y:S02]  /*0340*/  LDC.64 R8, c[0x0][0x380] ;  /* 0x0000e000ff087b82 */ /* 0x000e640000000a00 */
[----:B------:R-:W-:-:S04]  /*0350*/  IMAD.MOV R4, RZ, RZ, -R6 ;  /* 0x000000ffff047224 */ /* 0x000fc800078e0a06 */
[----:B------:R-:W-:-:S05]  /*0360*/  IMAD R4, R11, R4, R10 ;  /* 0x000000040b047224 */ /* 0x000fca00078e020a */
[----:B------:R-:W-:-:S13]  /*0370*/  ISETP.GT.U32.AND P1, PT, R11, R4, PT ;  /* 0x000000040b00720c */ /* 0x000fda0003f24070 */
[----:B------:R-:W-:Y:S02]  /*0380*/  @!P1 IMAD.IADD R4, R4, 0x1, -R11 ;  /* 0x0000000104049824 */ /* 0x000fe400078e0a0b */
[----:B------:R-:W-:Y:S01]  /*0390*/  @!P1 VIADD R6, R6, 0x1 ;  /* 0x0000000106069836 */ /* 0x000fe20000000000 */
[----:B------:R-:W-:Y:S01]  /*03a0*/  ISETP.NE.AND P1, PT, R0, RZ, PT ;  /* 0x000000ff0000720c */ /* 0x000fe20003f25270 */
[----:B-1----:R-:W-:Y:S01]  /*03b0*/  IMAD.WIDE R2, R2, 0x4, R8 ;  /* 0x0000000402027825 */ /* 0x002fe200078e0208 */
[----:B------:R-:W-:Y:S02]  /*03c0*/  ISETP.GE.U32.AND P0, PT, R4, R11, PT ;  /* 0x0000000b0400720c */ /* 0x000fe40003f06070 */
[----:B------:R-:W1:Y:S02]  /*03d0*/  LDC.64 R10, c[0x0][0x388] ;  /* 0x0000e200ff0a7b82 */ /* 0x000e640000000a00 */
[----:B0-----:R-:W3:Y:S01]  /*03e0*/  LDG.E R9, desc[UR4][R2.64] ;  /* 0x0000000402097981 */ /* 0x001ee2000c1e1900 */
[----:B------:R-:W-:-:S08]  /*03f0*/  IMAD.WIDE R4, R5, 0x4, R2 ;  /* 0x0000000405047825 */ /* 0x000fd000078e0202 */
[----:B------:R-:W-:-:S04]  /*0400*/  @P0 VIADD R6, R6, 0x1 ;  /* 0x0000000106060836 */ /* 0x000fc80000000000 */
[----:B------:R-:W-:Y:S01]  /*0410*/  @!P2 IMAD.MOV R6, RZ, RZ, -R6 ;  /* 0x000000ffff06a224 */ /* 0x000fe200078e0a06 */
[----:B------:R-:W-:Y:S02]  /*0420*/  @!P1 LOP3.LUT R6, RZ, R0, RZ, 0x33, !PT ;  /* 0x00000000ff069212 */ /* 0x000fe400078e33ff */
[----:B------:R-:W0:Y:S03]  /*0430*/  LDC R0, c[0x0][0x394] ;  /* 0x0000e500ff007b82 */ /* 0x000e260000000800 */
[----:B------:R-:W-:-:S04]  /*0440*/  IMAD R7, R7, R6, RZ ;  /* 0x0000000607077224 */ /* 0x000fc800078e02ff */
[----:B-1----:R-:W-:Y:S02]  /*0450*/  IMAD.WIDE R6, R7, 0x4, R10 ;  /* 0x0000000407067825 */ /* 0x002fe400078e020a */
[----:B------:R-:W4:Y:S04]  /*0460*/  LDG.E R11, desc[UR4][R4.64] ;  /* 0x00000004040b7981 */ /* 0x000f28000c1e1900 */
        /* <DEDUP_REMOVED lines=8> */
[----:B------:R-:W-:-:S04]  /*04f0*/  IMAD.MOV.U32 R16, RZ, RZ, R15 ;  /* 0x000000ffff107224 */ /* 0x000fc800078e000f */
[----:B------:R-:W-:-:S03]  /*0500*/  IMAD.WIDE.U32.X R12, R11, UR7, R16, P0 ;  /* 0x000000070b0c7c25 */ /* 0x000fc600080e0410 */
[----:B------:R-:W-:-:S04]  /*0510*/  IADD3 R7, P0, PT, -R10, R12, RZ ;  /* 0x0000000c0a077210 */ /* 0x000fc80007f1e1ff */
[-C--:B------:R-:W-:Y:S02]  /*0520*/  IADD3.X R15, PT, PT, ~R11, R13.reuse, RZ, P0, !PT ;  /* 0x0000000d0b0f7210 */ /* 0x080fe400007fe5ff */
[----:B------:R-:W-:Y:S02]  /*0530*/  SEL R7, R7, R12, P1 ;  /* 0x0000000c07077207 */ /* 0x000fe40000800000 */
[----:B------:R-:W-:Y:S02]  /*0540*/  SEL R15, R15, R13, P1 ;  /* 0x0000000d0f0f7207 */ /* 0x000fe40000800000 */
[----:B------:R-:W-:Y:S02]  /*0550*/  IADD3 R6, P0, PT, R7, -UR6, RZ ;  /* 0x8000000607067c10 */ /* 0x000fe4000ff1e0ff */
[----:B------:R-:W-:Y:S02]  /*0560*/  ISETP.LT.AND P2, PT, R11, RZ, PT ;  /* 0x000000ff0b00720c */ /* 0x000fe40003f41270 */
[----:B------:R-:W-:-:S02]  /*0570*/  IADD3.X R8, PT, PT, R15, ~UR7, RZ, P0, !PT ;  /* 0x800000070f087c10 */ /* 0x000fc400087fe4ff */
[----:B------:R-:W-:Y:S02]  /*0580*/  SEL R6, R6, R7, P2 ;  /* 0x0000000706067207 */ /* 0x000fe40001000000 */
[----:B------:R-:W-:Y:S02]  /*0590*/  SEL R7, R8, R15, P2 ;  /* 0x0000000f08077207 */ /* 0x000fe40001000000 */
[----:B------:R-:W-:Y:S02]  /*05a0*/  IADD3 R13, P0, PT, RZ, -R6, RZ ;  /* 0x80000006ff0d7210 */ /* 0x000fe40007f1e0ff */
[----:B0-----:R-:W-:-:S03]  /*05b0*/  SHF.R.S32.HI R6, RZ, 0x1f, R0 ;  /* 0x0000001fff067819 */ /* 0x001fc60000011400 */
[----:B------:R-:W-:-:S04]  /*05c0*/  IMAD.X R7, RZ, RZ, ~R7, P0 ;  /* 0x000000ffff077224 */ /* 0x000fc800000e0e07 */
[-C--:B------:R-:W-:Y:S02]  /*05d0*/  IMAD R7, R7, R0.reuse, RZ ;  /* 0x0000000007077224 */ /* 0x080fe400078e02ff */
[----:B------:R-:W-:-:S04]  /*05e0*/  IMAD.WIDE.U32 R10, R13, R0, R10 ;  /* 0x000000000d0a7225 */ /* 0x000fc800078e000a */
[----:B------:R-:W-:Y:S01]  /*05f0*/  IMAD R7, R6, R13, R7 ;  /* 0x0000000d06077224 */ /* 0x000fe200078e0207 */
[----:B------:R-:W-:-:S03]  /*0600*/  ISETP.GE.U32.AND P0, PT, R10, R0, PT ;  /* 0x000000000a00720c */ /* 0x000fc60003f06070 */
[----:B------:R-:W-:-:S05]  /*0610*/  IMAD.IADD R12, R11, 0x1, R7 ;  /* 0x000000010b0c7824 */ /* 0x000fca00078e0207 */
[----:B------:R-:W-:-:S04]  /*0620*/  ISETP.GE.AND.EX P0, PT, R12, R6, PT, P0 ;  /* 0x000000060c00720c */ /* 0x000fc80003f06300 */
[----:B------:R-:W-:Y:S02]  /*0630*/  SEL R7, R0, RZ, P0 ;  /* 0x000000ff00077207 */ /* 0x000fe40000000000 */
[----:B------:R-:W-:Y:S02]  /*0640*/  SEL R11, R6, RZ, P0 ;  /* 0x000000ff060b7207 */ /* 0x000fe40000000000 */
[----:B------:R-:W-:-:S05]  /*0650*/  IADD3 R8, P0, PT, -R7, R10, RZ ;  /* 0x0000000a07087210 */ /* 0x000fca0007f1e1ff */
[----:B------:R-:W-:-:S05]  /*0660*/  IMAD.X R7, R12, 0x1, ~R11, P0 ;  /* 0x000000010c077824 */ /* 0x000fca00000e0e0b */
[----:B------:R-:W-:-:S04]  /*0670*/  SHF.R.S32.HI R7, RZ, 0x1f, R7 ;  /* 0x0000001fff077819 */ /* 0x000fc80000011407 */
[----:B------:R-:W-:-:S05]  /*0680*/  LOP3.LUT R7, R7, R0, RZ, 0xc0, !PT ;  /* 0x0000000007077212 */ /* 0x000fca00078ec0ff */
[----:B------:R-:W-:-:S04]  /*0690*/  IMAD.IADD R8, R7, 0x1, R8 ;  /* 0x0000000107087824 */ /* 0x000fc800078e0208 */
[C-C-:B---3--:R-:W-:Y:S01]  /*06a0*/  IMAD.IADD R10, R9.reuse, 0x1, R8.reuse ;  /* 0x00000001090a7824 */ /* 0x148fe200078e0208 */
[----:B------:R-:W-:-:S04]  /*06b0*/  IADD3 R8, PT, PT, R9, R0, -R8 ;  /* 0x0000000009087210 */ /* 0x000fc80007ffe808 */
[----:B------:R-:W-:Y:S02]  /*06c0*/  SHF.R.S32.HI R11, RZ, 0x1f, R10 ;  /* 0x0000001fff0b7819 */ /* 0x000fe4000001140a */
[----:B------:R-:W-:-:S03]  /*06d0*/  SHF.R.S32.HI R9, RZ, 0x1f, R8 ;  /* 0x0000001fff097819 */ /* 0x000fc60000011408 */
[----:B------:R-:W-:-:S04]  /*06e0*/  IMAD.WIDE.U32 R12, R11, UR6, RZ ;  /* 0x000000060b0c7c25 */ /* 0x000fc8000f8e00ff */
[----:B------:R-:W-:-:S04]  /*06f0*/  IMAD.WIDE.U32 R16, R9, UR6, RZ ;  /* 0x0000000609107c25 */ /* 0x000fc8000f8e00ff */
[----:B------:R-:W-:-:S04]  /*0700*/  IMAD.WIDE.U32 R14, P0, R10, UR7, R12 ;  /* 0x000000070a0e7c25 */ /* 0x000fc8000f80000c */
[----:B------:R-:W-:-:S04]  /*0710*/  IMAD.WIDE.U32 R12, R10, UR6, RZ ;  /* 0x000000060a0c7c25 */ /* 0x000fc8000f8e00ff */
[----:B------:R-:W-:-:S04]  /*0720*/  IMAD.WIDE.U32 R20, P2, R8, UR7, R16 ;  /* 0x0000000708147c25 */ /* 0x000fc8000f840010 */
[----:B------:R-:W-:-:S04]  /*0730*/  IMAD.WIDE.U32 R18, R8, UR6, RZ ;  /* 0x0000000608127c25 */ /* 0x000fc8000f8e00ff */
[----:B------:R-:W-:Y:S01]  /*0740*/  IMAD.X R17, RZ, RZ, RZ, P0 ;  /* 0x000000ffff117224 */ /* 0x000fe200000e06ff */
[----:B------:R-:W-:Y:S01]  /*0750*/  IADD3 RZ, P0, PT, R13, R14, RZ ;  /* 0x0000000e0dff7210 */ /* 0x000fe20007f1e0ff */
[----:B------:R-:W-:Y:S01]  /*0760*/  IMAD.X R23, RZ, RZ, RZ, P2 ;  /* 0x000000ffff177224 */ /* 0x000fe200010e06ff */
[----:B------:R-:W-:Y:S01]  /*0770*/  IADD3 RZ, P2, PT, R19, R20, RZ ;  /* 0x0000001413ff7210 */ /* 0x000fe20007f5e0ff */
[----:B------:R-:W-:Y:S02]  /*0780*/  IMAD.MOV.U32 R16, RZ, RZ, R15 ;  /* 0x000000ffff107224 */ /* 0x000fe400078e000f */
[----:B------:R-:W-:Y:S02]  /*0790*/  IMAD.MOV.U32 R22, RZ, RZ, R21 ;  /* 0x000000ffff167224 */ /* 0x000fe400078e0015 */
[----:B------:R-:W-:-:S04]  /*07a0*/  IMAD.WIDE.U32.X R14, R11, UR7, R16, P0 ;  /* 0x000000070b0e7c25 */ /* 0x000fc800080e0410 */
[----:B------:R-:W-:Y:S01]  /*07b0*/  IMAD.WIDE.U32.X R12, R9, UR7, R22, P2 ;  /* 0x00000007090c7c25 */ /* 0x000fe200090e0416 */
[----:B------:R-:W-:Y:S02]  /*07c0*/  IADD3 R7, P0, PT, -R10, R14, RZ ;  /* 0x0000000e0a077210 */ /* 0x000fe40007f1e1ff */
[----:B------:R-:W-:-:S03]  /*07d0*/  IADD3 R19, P2, PT, -R8, R12, RZ ;  /* 0x0000000c08137210 */ /* 0x000fc60007f5e1ff */
[----:B------:R-:W-:Y:S01]  /*07e0*/  IMAD.X R17, R15, 0x1, ~R11, P0 ;  /* 0x000000010f117824 */ /* 0x000fe200000e0e0b */
[----:B------:R-:W-:Y:S02]  /*07f0*/  SEL R7, R7, R14, P1 ;  /* 0x0000000e07077207 */ /* 0x000fe40000800000 */
[----:B------:R-:W-:Y:S02]  /*0800*/  IADD3.X R21, PT, PT, ~R9, R13, RZ, P2, !PT ;  /* 0x0000000d09157210 */ /* 0x000fe400017fe5ff */
[----:B------:R-:W-:Y:S02]  /*0810*/  SEL R19, R19, R12, P1 ;  /* 0x0000000c13137207 */ /* 0x000fe40000800000 */
[----:B------:R-:W-:Y:S02]  /*0820*/  SEL R14, R17, R15, P1 ;  /* 0x0000000f110e7207 */ /* 0x000fe40000800000 */
[----:B------:R-:W-:Y:S02]  /*0830*/  SEL R21, R21, R13, P1 ;  /* 0x0000000d15157207 */ /* 0x000fe40000800000 */
[----:B------:R-:W-:-:S02]  /*0840*/  IADD3 R12, P0, PT, R7, -UR6, RZ ;  /* 0x80000006070c7c10 */ /* 0x000fc4000ff1e0ff */
[----:B------:R-:W-:Y:S02]  /*0850*/  ISETP.LT.AND P1, PT, R11, RZ, PT ;  /* 0x000000ff0b00720c */ /* 0x000fe40003f21270 */
[----:B------:R-:W-:Y:S02]  /*0860*/  IADD3 R16, P2, PT, R19, -UR6, RZ ;  /* 0x8000000613107c10 */ /* 0x000fe4000ff5e0ff */
[----:B------:R-:W-:Y:S02]  /*0870*/  ISETP.LT.AND P3, PT, R9, RZ, PT ;  /* 0x000000ff0900720c */ /* 0x000fe40003f61270 */
[----:B------:R-:W-:Y:S02]  /*0880*/  IADD3.X R15, PT, PT, R14, ~UR7, RZ, P0, !PT ;  /* 0x800000070e0f7c10 */ /* 0x000fe400087fe4ff */
[----:B------:R-:W-:Y:S02]  /*0890*/  SEL R13, R12, R7, P1 ;  /* 0x000000070c0d7207 */ /* 0x000fe40000800000 */
[----:B------:R-:W-:-:S02]  /*08a0*/  IADD3.X R18, PT, PT, R21, ~UR7, RZ, P2, !PT ;  /* 0x8000000715127c10 */ /* 0x000fc400097fe4ff */
[----:B------:R-:W-:Y:S02]  /*08b0*/  SEL R7, R16, R19, P3 ;  /* 0x0000001310077207 */ /* 0x000fe40001800000 */
[----:B------:R-:W-:Y:S02]  /*08c0*/  SEL R14, R15, R14, P1 ;  /* 0x0000000e0f0e7207 */ /* 0x000fe40000800000 */
[----:B------:R-:W-:Y:S02]  /*08d0*/  SEL R12, R18, R21, P3 ;  /* 0x00000015120c7207 */ /* 0x000fe40001800000 */
[----:B------:R-:W-:Y:S02]  /*08e0*/  IADD3 R13, P0, PT, RZ, -R13, RZ ;  /* 0x8000000dff0d7210 */ /* 0x000fe40007f1e0ff */
[----:B------:R-:W-:-:S03]  /*08f0*/  IADD3 R17, P1, PT, RZ, -R7, RZ ;  /* 0x80000007ff117210 */ /* 0x000fc60007f3e0ff */
[----:B------:R-:W-:Y:S02]  /*0900*/  IMAD.X R7, RZ, RZ, ~R14, P0 ;  /* 0x000000ffff077224 */ /* 0x000fe400000e0e0e */
[----:B------:R-:W-:Y:S02]  /*0910*/  IMAD.X R15, RZ, RZ, ~R12, P1 ;  /* 0x000000ffff0f7224 */ /* 0x000fe400008e0e0c */
[-C--:B------:R-:W-:Y:S02]  /*0920*/  IMAD R7, R7, R0.reuse, RZ ;  /* 0x0000000007077224 */ /* 0x080fe400078e02ff */
[-C--:B------:R-:W-:Y:S02]  /*0930*/  IMAD R15, R15, R0.reuse, RZ ;  /* 0x000000000f0f7224 */ /* 0x080fe400078e02ff */
[----:B------:R-:W-:-:S04]  /*0940*/  IMAD.WIDE.U32 R10, R13, R0, R10 ;  /* 0x000000000d0a7225 */ /* 0x000fc800078e000a */
[----:B------:R-:W-:-:S04]  /*0950*/  IMAD.WIDE.U32 R8, R17, R0, R8 ;  /* 0x0000000011087225 */ /* 0x000fc800078e0008 */
[C---:B------:R-:W-:Y:S02]  /*0960*/  IMAD R7, R6.reuse, R13, R7 ;  /* 0x0000000d06077224 */ /* 0x040fe400078e0207 */
[----:B------:R-:W-:Y:S01]  /*0970*/  IMAD R15, R6, R17, R15 ;  /* 0x00000011060f7224 */ /* 0x000fe200078e020f */
[-C--:B------:R-:W-:Y:S01]  /*0980*/  ISETP.GE.U32.AND P0, PT, R10, R0.reuse, PT ;  /* 0x000000000a00720c */ /* 0x080fe20003f06070 */
[----:B------:R-:W-:Y:S01]  /*0990*/  IMAD.IADD R13, R11, 0x1, R7 ;  /* 0x000000010b0d7824 */ /* 0x000fe200078e0207 */
[----:B------:R-:W-:Y:S01]  /*09a0*/  ISETP.GE.U32.AND P1, PT, R8, R0, PT ;  /* 0x000000000800720c */ /* 0x000fe20003f26070 */
[----:B------:R-:W-:-:S03]  /*09b0*/  IMAD.IADD R9, R9, 0x1, R15 ;  /* 0x0000000109097824 */ /* 0x000fc600078e020f */
[-C--:B------:R-:W-:Y:S02]  /*09c0*/  ISETP.GE.AND.EX P0, PT, R13, R6.reuse, PT, P0 ;  /* 0x000000060d00720c */ /* 0x080fe40003f06300 */
[----:B------:R-:W-:Y:S02]  /*09d0*/  ISETP.GE.AND.EX P1, PT, R9, R6, PT, P1 ;  /* 0x000000060900720c */ /* 0x000fe40003f26310 */
[C---:B------:R-:W-:Y:S02]  /*09e0*/  SEL R11, R0.reuse, RZ, P0 ;  /* 0x000000ff000b7207 */ /* 0x040fe40000000000 */
[----:B------:R-:W-:Y:S02]  /*09f0*/  SEL R7, R0, RZ, P1 ;  /* 0x000000ff00077207 */ /* 0x000fe40000800000 */
[----:B------:R-:W-:Y:S02]  /*0a00*/  SEL R12, R6, RZ, P0 ;  /* 0x000000ff060c7207 */ /* 0x000fe40000000000 */
[----:B------:R-:W-:-:S02]  /*0a10*/  IADD3 R10, P0, PT, -R11, R10, RZ ;  /* 0x0000000a0b0a7210 */ /* 0x000fc40007f1e1ff */
[----:B------:R-:W-:Y:S02]  /*0a20*/  IADD3 R8, P2, PT, -R7, R8, RZ ;  /* 0x0000000807087210 */ /* 0x000fe40007f5e1ff */
[----:B------:R-:W-:Y:S01]  /*0a30*/  SEL R7, R6, RZ, P1 ;  /* 0x000000ff06077207 */ /* 0x000fe20000800000 */
[----:B------:R-:W-:-:S04]  /*0a40*/  IMAD.X R6, R13, 0x1, ~R12, P0 ;  /* 0x000000010d067824 */ /* 0x000fc800000e0e0c */
[----:B------:R-:W-:Y:S01]  /*0a50*/  IMAD.X R7, R9, 0x1, ~R7, P2 ;  /* 0x0000000109077824 */ /* 0x000fe200010e0e07 */
[----:B------:R-:W-:-:S04]  /*0a60*/  SHF.R.S32.HI R9, RZ, 0x1f, R6 ;  /* 0x0000001fff097819 */ /* 0x000fc80000011406 */
[----:B------:R-:W-:Y:S02]  /*0a70*/  SHF.R.S32.HI R7, RZ, 0x1f, R7 ;  /* 0x0000001fff077819 */ /* 0x000fe40000011407 */
[-C--:B------:R-:W-:Y:S02]  /*0a80*/  LOP3.LUT R9, R9, R0.reuse, RZ, 0xc0, !PT ;  /* 0x0000000009097212 */ /* 0x080fe400078ec0ff */
[----:B------:R-:W-:-:S03]  /*0a90*/  LOP3.LUT R7, R7, R0, RZ, 0xc0, !PT ;  /* 0x0000000007077212 */ /* 0x000fc600078ec0ff */
[----:B------:R-:W-:Y:S02]  /*0aa0*/  IMAD.IADD R9, R9, 0x1, R10 ;  /* 0x0000000109097824 */ /* 0x000fe400078e020a */
[----:B------:R-:W-:-:S03]  /*0ab0*/  IMAD.IADD R7, R7, 0x1, R8 ;  /* 0x0000000107077824 */ /* 0x000fc600078e0208 */
[----:B------:R-:W-:Y:S04]  /*0ac0*/  STG.E desc[UR4][R2.64], R9 ;  /* 0x0000000902007986 */ /* 0x000fe8000c101904 */
[----:B------:R-:W-:Y:S01]  /*0ad0*/  STG.E desc[UR4][R4.64], R7 ;  /* 0x0000000704007986 */ /* 0x000fe2000c101904 */
[----:B------:R-:W-:Y:S05]  /*0ae0*/  EXIT ;  /* 0x000000000000794d */ /* 0x000fea0003800000 */
.L_x_1:
        /* <DEDUP_REMOVED lines=9> */
.L_x_31:


//--------------------- .text._Z21multiply_const_kernelPiiiix --------------------------
	.section	.text._Z21multiply_const_kernelPiiiix,"ax",@progbits
	.align	128
        .global         _Z21multiply_const_kernelPiiiix
        .type           _Z21multiply_const_kernelPiiiix,@function
        .size           _Z21multiply_const_kernelPiiiix,(.L_x_32 - _Z21multiply_const_kernelPiiiix)
        .other          _Z21multiply_const_kernelPiiiix,@"STO_CUDA_ENTRY STV_DEFAULT"
_Z21multiply_const_kernelPiiiix:
.text._Z21multiply_const_kernelPiiiix:
        /* <DEDUP_REMOVED lines=10> */
[----:B------:R-:W2:Y:S06]  /*00a0*/  LDCU UR6, c[0x0][0x388] ;  /* 0x00007100ff0677ac */ /* 0x000eac0008000800 */
[----:B------:R-:W3:Y:S01]  /*00b0*/  LDC R13, c[0x0][0x390] ;  /* 0x0000e400ff0d7b82 */ /* 0x000ee20000000800 */
[----:B------:R-:W4:Y:S01]  /*00c0*/  LDCU.64 UR8, c[0x0][0x398] ;  /* 0x00007300ff0877ac */ /* 0x000f220008000a00 */
[----:B0-----:R-:W-:-:S05]  /*00d0*/  IMAD.WIDE R2, R5, 0x4, R2 ;  /* 0x0000000405027825 */ /* 0x001fca00078e0202 */
[----:B-1----:R-:W2:Y:S01]  /*00e0*/  LDG.E R4, desc[UR4][R2.64] ;  /* 0x0000000402047981 */ /* 0x002ea2000c1e1900 */
[----:B----4-:R-:W-:Y:S01]  /*00f0*/  ISETP.GT.AND P1, PT, RZ, UR9, PT ;  /* 0x00000009ff007c0c */ /* 0x010fe2000bf24270 */
[----:B--2---:R-:W-:-:S06]  /*0100*/  IMAD.WIDE R4, R4, UR6, RZ ;  /* 0x0000000604047c25 */ /* 0x004fcc000f8e02ff */
        /* <DEDUP_REMOVED lines=17> */
[----:B---3--:R-:W-:-:S03]  /*0220*/  SHF.R.S32.HI R0, RZ, 0x1f, R13 ;  /* 0x0000001fff007819 */ /* 0x008fc6000001140d */
[----:B------:R-:W-:Y:S02]  /*0230*/  IMAD.X R6, RZ, RZ, ~R6, P0 ;  /* 0x000000ffff067224 */ /* 0x000fe400000e0e06 */
[----:B------:R-:W-:-:S04]  /*0240*/  IMAD.WIDE.U32 R4, R9, R13, R4 ;  /* 0x0000000d09047225 */ /* 0x000fc800078e0004 */
[-C--:B------:R-:W-:Y:S01]  /*0250*/  IMAD R7, R6, R13.reuse, RZ ;  /* 0x0000000d06077224 */ /* 0x080fe200078e02ff */
[----:B------:R-:W-:-:S03]  /*0260*/  ISETP.GE.U32.AND P0, PT, R4, R13, PT ;  /* 0x0000000d0400720c */ /* 0x000fc60003f06070 */
[----:B------:R-:W-:-:S04]  /*0270*/  IMAD R7, R0, R9, R7 ;  /* 0x0000000900077224 */ /* 0x000fc800078e0207 */
        /* <DEDUP_REMOVED lines=8> */
[----:B------:R-:W-:-:S05]  /*0300*/  IMAD.IADD R5, R5, 0x1, R4 ;  /* 0x0000000105057824 */ /* 0x000fca00078e0204 */
[----:B------:R-:W-:Y:S01]  /*0310*/  STG.E desc[UR4][R2.64], R5 ;  /* 0x0000000502007986 */ /* 0x000fe2000c101904 */
[----:B------:R-:W-:Y:S05]  /*0320*/  EXIT ;  /* 0x000000000000794d */ /* 0x000fea0003800000 */
.L_x_2:
        /* <DEDUP_REMOVED lines=13> */
.L_x_32:


//--------------------- .text._Z12roots_kerneliiiiPiS_x --------------------------
	.section	.text._Z12roots_kerneliiiiPiS_x,"ax",@progbits
	.align	128
        .global         _Z12roots_kerneliiiiPiS_x
        .type           _Z12roots_kerneliiiiPiS_x,@function
        .size           _Z12roots_kerneliiiiPiS_x,(.L_x_33 - _Z12roots_kerneliiiiPiS_x)
        .other          _Z12roots_kerneliiiiPiS_x,@"STO_CUDA_ENTRY STV_DEFAULT"
_Z12roots_kerneliiiiPiS_x:
.text._Z12roots_kerneliiiiPiS_x:
[----:B------:R-:W-:Y:S01]  /*0000*/  LDC R1, c[0x0][0x37c] ;  /* 0x0000df00ff017b82 */ /* 0x000fe20000000800 */
[----:B------:R-:W0:Y:S07]  /*0010*/  S2R R12, SR_TID.X ;  /* 0x00000000000c7919 */ /* 0x000e2e0000002100 */
[----:B------:R-:W1:Y:S01]  /*0020*/  LDC R2, c[0x0][0x38c] ;  /* 0x0000e300ff027b82 */ /* 0x000e620000000800 */
[----:B------:R-:W2:Y:S07]  /*0030*/  LDCU UR5, c[0x0][0x380] ;  /* 0x00007000ff0577ac */ /* 0x000eae0008000800 */
[----:B------:R-:W0:Y:S08]  /*0040*/  S2UR UR4, SR_CTAID.X ;  /* 0x00000000000479c3 */ /* 0x000e300000002500 */
[----:B------:R-:W0:Y:S01]  /*0050*/  LDC R3, c[0x0][0x360] ;  /* 0x0000d800ff037b82 */ /* 0x000e220000000800 */
[----:B--2---:R-:W-:Y:S01]  /*0060*/  IMAD.U32 R10, RZ, RZ, UR5 ;  /* 0x00000005ff0a7e24 */ /* 0x004fe2000f8e00ff */
[----:B-1----:R-:W-:Y:S01]  /*0070*/  LEA.HI R0, R2, R2, RZ, 0x1 ;  /* 0x0000000202007211 */ /* 0x002fe200078f08ff */
[----:B0-----:R-:W-:-:S03]  /*0080*/  IMAD R12, R3, UR4, R12 ;  /* 0x00000004030c7c24 */ /* 0x001fc6000f8e020c */
[----:B------:R-:W-:-:S04]  /*0090*/  SHF.R.S32.HI R3, RZ, 0x1, R0 ;  /* 0x00000001ff037819 */ /* 0x000fc80000011400 */
[----:B------:R-:W-:-:S13]  /*00a0*/  ISETP.GE.AND P0, PT, R12, R3, PT ;  /* 0x000000030c00720c */ /* 0x000fda0003f06270 */
[----:B------:R-:W-:Y:S05]  /*00b0*/  @P0 EXIT ;  /* 0x000000000000094d */ /* 0x000fea0003800000 */
[----:B------:R-:W-:Y:S01]  /*00c0*/  IABS R7, R2 ;  /* 0x0000000200077213 */ /* 0x000fe20000000000 */
[----:B------:R-:W0:Y:S03]  /*00d0*/  LDCU UR4, c[0x0][0x384] ;  /* 0x00007080ff0477ac */ /* 0x000e260008000800 */
[----:B------:R-:W1:Y:S08]  /*00e0*/  I2F.RP R6, R7 ;  /* 0x0000000700067306 */ /* 0x000e700000209400 */
[----:B-1----:R-:W1:Y:S01]  /*00f0*/  MUFU.RCP R6, R6 ;  /* 0x0000000600067308 */ /* 0x002e620000001000 */
[----:B0-----:R-:W-:-:S04]  /*0100*/  IMAD.U32 R0, RZ, RZ, UR4 ;  /* 0x00000004ff007e24 */ /* 0x001fc8000f8e00ff */
[----:B------:R-:W-:Y:S02]  /*0110*/  VIADD R3, R0, 0xffffffff ;  /* 0xffffffff00037836 */ /* 0x000fe40000000000 */
[----:B-1----:R-:W-:-:S03]  /*0120*/  VIADD R4, R6, 0xffffffe ;  /* 0x0ffffffe06047836 */ /* 0x002fc60000000000 */
[----:B------:R-:W-:Y:S02]  /*0130*/  IABS R6, R3 ;  /* 0x0000000300067213 */ /* 0x000fe40000000000 */
[----:B------:R-:W-:Y:S01]  /*0140*/  LOP3.LUT R3, R3, R2, RZ, 0x3c, !PT ;  /* 0x0000000203037212 */ /* 0x000fe200078e3cff */
[----:B------:R0:W1:Y:S03]  /*0150*/  F2I.FTZ.U32.TRUNC.NTZ R5, R4 ;  /* 0x0000000400057305 */ /* 0x000066000021f000 */
[----:B------:R-:W-:Y:S01]  /*0160*/  ISETP.GE.AND P2, PT, R3, RZ, PT ;  /* 0x000000ff0300720c */ /* 0x000fe20003f46270 */
[----:B0-----:R-:W-:Y:S02]  /*0170*/  IMAD.MOV.U32 R4, RZ, RZ, RZ ;  /* 0x000000ffff047224 */ /* 0x001fe400078e00ff */
[----:B-1----:R-:W-:-:S04]  /*0180*/  IMAD.MOV R8, RZ, RZ, -R5 ;  /* 0x000000ffff087224 */ /* 0x002fc800078e0a05 */
[----:B------:R-:W-:-:S04]  /*0190*/  IMAD R9, R8, R7, RZ ;  /* 0x0000000708097224 */ /* 0x000fc800078e02ff */
[----:B------:R-:W-:-:S06]  /*01a0*/  IMAD.HI.U32 R5, R5, R9, R4 ;  /* 0x0000000905057227 */ /* 0x000fcc00078e0004 */
[----:B------:R-:W-:-:S04]  /*01b0*/  IMAD.HI.U32 R5, R5, R6, RZ ;  /* 0x0000000605057227 */ /* 0x000fc800078e00ff */
[----:B------:R-:W-:-:S04]  /*01c0*/  IMAD.MOV R4, RZ, RZ, -R5 ;  /* 0x000000ffff047224 */ /* 0x000fc800078e0a05 */
[----:B------:R-:W-:Y:S01]  /*01d0*/  IMAD R4, R7, R4, R6 ;  /* 0x0000000407047224 */ /* 0x000fe200078e0206 */
[----:B------:R-:W-:-:S04]  /*01e0*/  IABS R6, R0 ;  /* 0x0000000000067213 */ /* 0x000fc80000000000 */
[----:B------:R-:W-:Y:S02]  /*01f0*/  ISETP.GT.U32.AND P0, PT, R7, R4, PT ;  /* 0x000000040700720c */ /* 0x000fe40003f04070 */
[----:B------:R-:W-:-:S11]  /*0200*/  ISETP.GT.U32.AND P1, PT, R6, 0x1, PT ;  /* 0x000000010600780c */ /* 0x000fd60003f24070 */
[----:B------:R-:W-:Y:S01]  /*0210*/  @!P0 IADD3 R4, PT, PT, R4, -R7, RZ ;  /* 0x8000000704048210 */ /* 0x000fe20007ffe0ff */
[----:B------:R-:W-:-:S03]  /*0220*/  @!P0 VIADD R5, R5, 0x1 ;  /* 0x0000000105058836 */ /* 0x000fc60000000000 */
[----:B------:R-:W-:Y:S02]  /*0230*/  ISETP.GE.U32.AND P3, PT, R4, R7, PT ;  /* 0x000000070400720c */ /* 0x000fe40003f66070 */
[----:B------:R-:W-:-:S04]  /*0240*/  IADD3 R4, PT, PT, -R6, 0x1, RZ ;  /* 0x0000000106047810 */ /* 0x000fc80007ffe1ff */
[----:B------:R-:W-:Y:S02]  /*0250*/  SEL R13, R4, 0x1, !P1 ;  /* 0x00000001040d7807 */ /* 0x000fe40004800000 */
[----:B------:R-:W-:Y:S02]  /*0260*/  ISETP.NE.AND P1, PT, R2, RZ, PT ;  /* 0x000000ff0200720c */ /* 0x000fe40003f25270 */
[----:B------:R-:W-:-:S03]  /*0270*/  ISETP.GT.U32.AND P0, PT, R6, R13, PT ;  /* 0x0000000d0600720c */ /* 0x000fc60003f04070 */
[----:B------:R-:W-:Y:S01]  /*0280*/  @P3 VIADD R5, R5, 0x1 ;  /* 0x0000000105053836 */ /* 0x000fe20000000000 */
[----:B------:R-:W-:-:S03]  /*0290*/  ISETP.NE.AND P3, PT, R0, RZ, PT ;  /* 0x000000ff0000720c */ /* 0x000fc60003f65270 */
[----:B------:R-:W-:-:S04]  /*02a0*/  @!P2 IMAD.MOV R5, RZ, RZ, -R5 ;  /* 0x000000ffff05a224 */ /* 0x000fc800078e0a05 */
[----:B------:R-:W-:Y:S02]  /*02b0*/  @!P1 LOP3.LUT R5, RZ, R2, RZ, 0x33, !PT ;  /* 0x00000002ff059212 */ /* 0x000fe400078e33ff */
[----:B------:R-:W-:Y:S02]  /*02c0*/  @!P0 IMAD.IADD R13, R13, 0x1, -R6 ;  /* 0x000000010d0d8824 */ /* 0x000fe400078e0a06 */
[----:B------:R-:W-:Y:S02]  /*02d0*/  ISETP.NE.AND P0, PT, R5, RZ, PT ;  /* 0x000000ff0500720c */ /* 0x000fe40003f05270 */
[----:B------:R-:W-:-:S05]  /*02e0*/  @!P3 LOP3.LUT R13, RZ, R0, RZ, 0x33, !PT ;  /* 0x00000000ff0db212 */ /* 0x000fca00078e33ff */
[----:B------:R-:W-:-:S06]  /*02f0*/  IMAD.MOV.U32 R14, RZ, RZ, R13 ;  /* 0x000000ffff0e7224 */ /* 0x000fcc00078e000d */
[----:B------:R-:W-:Y:S05]  /*0300*/  @!P0 BRA `(.L_x_3) ;  /* 0x0000000400488947 */ /* 0x000fea0003800000 */
[----:B------:R-:W0:Y:S01]  /*0310*/  LDC R17, c[0x0][0x3a4] ;  /* 0x0000e900ff117b82 */ /* 0x000e220000000800 */
[----:B------:R-:W-:Y:S01]  /*0320*/  IMAD.MOV.U32 R20, RZ, RZ, R5 ;  /* 0x000000ffff147224 */ /* 0x000fe200078e0005 */
[----:B------:R-:W-:Y:S01]  /*0330*/  SHF.R.S32.HI R14, RZ, 0x1f, R0 ;  /* 0x0000001fff0e7819 */ /* 0x000fe20000011400 */
[----:B------:R-:W1:Y:S01]  /*0340*/  LDCU UR4, c[0x0][0x384] ;  /* 0x00007080ff0477ac */ /* 0x000e620008000800 */
[----:B------:R-:W-:-:S04]  /*0350*/  MOV R7, R13 ;  /* 0x0000000d00077202 */ /* 0x000fc80000000f00 */
[----:B------:R-:W2:Y:S08]  /*0360*/  LDC R15, c[0x0][0x384] ;  /* 0x0000e100ff0f7b82 */ /* 0x000eb00000000800 */
[----:B------:R-:W3:Y:S01]  /*0370*/  LDC.64 R2, c[0x0][0x3a0] ;  /* 0x0000e800ff027b82 */ /* 0x000ee20000000a00 */
[--C-:B0-----:R-:W-:Y:S02]  /*0380*/  SHF.R.S32.HI R16, RZ, 0x1f, R17.reuse ;  /* 0x0000001fff107819 */ /* 0x101fe40000011411 */
[----:B-1----:R-:W-:-:S07]  /*0390*/  SHF.R.S32.HI R17, RZ, 0x1f, R17 ;  /* 0x0000001fff117819 */ /* 0x002fce0000011411 */
.L_x_5:
[----:B------:R-:W-:Y:S01]  /*03a0*/  IMAD.WIDE R4, R10, R10, RZ ;  /* 0x0000000a0a047225 */ /* 0x000fe200078e02ff */
[----:B------:R-:W-:-:S03]  /*03b0*/  ISETP.GT.U32.AND P1, PT, R20, 0x1, PT ;  /* 0x000000011400780c */ /* 0x000fc60003f24070 */
[C---:B------:R-:W-:Y:S02]  /*03c0*/  IMAD R0, R5.reuse, R16, RZ ;  /* 0x0000001005007224 */ /* 0x040fe400078e02ff */
[----:B---3--:R-:W-:-:S04]  /*03d0*/  IMAD.WIDE.U32 R8, R5, R2, RZ ;  /* 0x0000000205087225 */ /* 0x008fc800078e00ff */
[C---:B------:R-:W-:Y:S02]  /*03e0*/  IMAD R11, R4.reuse, R17, R0 ;  /* 0x00000011040b7224 */ /* 0x040fe400078e0200 */
[----:B------:R-:W-:-:S04]  /*03f0*/  IMAD.WIDE.U32 R18, P0, R4, R3, R8 ;  /* 0x0000000304127225 */ /* 0x000fc80007800008 */
[----:B------:R-:W-:-:S04]  /*0400*/  IMAD.WIDE.U32 R8, R4, R2, RZ ;  /* 0x0000000204087225 */ /* 0x000fc800078e00ff */
[----:B------:R-:W-:Y:S01]  /*0410*/  IMAD.X R23, RZ, RZ, RZ, P0 ;  /* 0x000000ffff177224 */ /* 0x000fe200000e06ff */
[----:B------:R-:W-:Y:S01]  /*0420*/  IADD3 RZ, P0, PT, R9, R18, RZ ;  /* 0x0000001209ff7210 */ /* 0x000fe20007f1e0ff */
[----:B------:R-:W-:Y:S02]  /*0430*/  IMAD.MOV.U32 R22, RZ, RZ, R19 ;  /* 0x000000ffff167224 */ /* 0x000fe400078e0013 */
[----:B------:R-:W-:Y:S02]  /*0440*/  IMAD.U32 R0, RZ, RZ, UR4 ;  /* 0x00000004ff007e24 */ /* 0x000fe4000f8e00ff */
[----:B------:R-:W-:-:S04]  /*0450*/  IMAD.WIDE.U32.X R8, R5, R3, R22, P0 ;  /* 0x0000000305087225 */ /* 0x000fc800000e0416 */
[----:B------:R-:W-:-:S04]  /*0460*/  IMAD.WIDE.U32 R8, R4, R16, R8 ;  /* 0x0000001004087225 */ /* 0x000fc800078e0008 */
[----:B------:R-:W-:Y:S01]  /*0470*/  IMAD.IADD R6, R9, 0x1, R11 ;  /* 0x0000000109067824 */ /* 0x000fe200078e020b */
[----:B------:R-:W-:-:S05]  /*0480*/  IADD3 R11, P0, PT, RZ, -R8, RZ ;  /* 0x80000008ff0b7210 */ /* 0x000fca0007f1e0ff */
        /* <DEDUP_REMOVED lines=9> */
[----:B------:R-:W-:Y:S02]  /*0520*/  IADD3 R19, P0, PT, -R19, R4, RZ ;  /* 0x0000000413137210 */ /* 0x000fe40007f1e1ff */
[----:B------:R-:W-:Y:S02]  /*0530*/  LOP3.LUT R4, R20, 0x1, RZ, 0xc0, !PT ;  /* 0x0000000114047812 */ /* 0x000fe400078ec0ff */
[----:B------:R-:W-:Y:S02]  /*0540*/  IADD3.X R5, PT, PT, ~R5, R6, RZ, P0, !PT ;  /* 0x0000000605057210 */ /* 0x000fe400007fe5ff */
[----:B------:R-:W-:-:S02]  /*0550*/  ISETP.NE.U32.AND P0, PT, R4, 0x1, PT ;  /* 0x000000010400780c */ /* 0x000fc40003f05070 */
[----:B------:R-:W-:Y:S02]  /*0560*/  SHF.R.S32.HI R5, RZ, 0x1f, R5 ;  /* 0x0000001fff057819 */ /* 0x000fe40000011405 */
[----:B------:R-:W-:Y:S02]  /*0570*/  SHF.R.S32.HI R20, RZ, 0x1, R20 ;  /* 0x00000001ff147819 */ /* 0x000fe40000011414 */
[----:B------:R-:W-:-:S07]  /*0580*/  LOP3.LUT R18, R5, R0, RZ, 0xc0, !PT ;  /* 0x0000000005127212 */ /* 0x000fce00078ec0ff */
[----:B------:R-:W-:Y:S05]  /*0590*/  @P0 BRA `(.L_x_4) ;  /* 0x0000000000980947 */ /* 0x000fea0003800000 */
[----:B------:R-:W-:Y:S02]  /*05a0*/  SHF.R.S32.HI R5, RZ, 0x1f, R7 ;  /* 0x0000001fff057819 */ /* 0x000fe40000011407 */
[----:B------:R-:W-:Y:S02]  /*05b0*/  SHF.R.S32.HI R4, RZ, 0x1f, R10 ;  /* 0x0000001fff047819 */ /* 0x000fe4000001140a */
[----:B------:R-:W-:Y:S01]  /*05c0*/  ISETP.LT.AND P2, PT, R3, RZ, PT ;  /* 0x000000ff0300720c */ /* 0x000fe20003f41270 */
[-C--:B------:R-:W-:Y:S02]  /*05d0*/  IMAD R5, R5, R10.reuse, RZ ;  /* 0x0000000a05057224 */ /* 0x080fe400078e02ff */
[----:B------:R-:W-:-:S04]  /*05e0*/  IMAD.WIDE.U32 R10, R7, R10, RZ ;  /* 0x0000000a070a7225 */ /* 0x000fc800078e00ff */
[----:B------:R-:W-:Y:S02]  /*05f0*/  IMAD R5, R4, R7, R5 ;  /* 0x0000000704057224 */ /* 0x000fe400078e0205 */
[----:B------:R-:W-:-:S04]  /*0600*/  IMAD.WIDE.U32 R6, R10, R2, RZ ;  /* 0x000000020a067225 */ /* 0x000fc800078e00ff */
[----:B------:R-:W-:-:S04]  /*0610*/  IMAD.IADD R11, R11, 0x1, R5 ;  /* 0x000000010b0b7824 */ /* 0x000fc800078e0205 */
[----:B------:R-:W-:-:S04]  /*0620*/  IMAD.WIDE.U32 R4, R11, R2, RZ ;  /* 0x000000020b047225 */ /* 0x000fc800078e00ff */
[----:B------:R-:W-:-:S04]  /*0630*/  IMAD.WIDE.U32 R4, P0, R10, R3, R4 ;  /* 0x000000030a047225 */ /* 0x000fc80007800004 */
[----:B------:R-:W-:Y:S01]  /*0640*/  IMAD.X R9, RZ, RZ, RZ, P0 ;  /* 0x000000ffff097224 */ /* 0x000fe200000e06ff */
[----:B------:R-:W-:Y:S01]  /*0650*/  IADD3 RZ, P0, PT, R7, R4, RZ ;  /* 0x0000000407ff7210 */ /* 0x000fe20007f1e0ff */
[----:B------:R-:W-:-:S04]  /*0660*/  IMAD.MOV.U32 R8, RZ, RZ, R5 ;  /* 0x000000ffff087224 */ /* 0x000fc800078e0005 */
[----:B------:R-:W-:-:S03]  /*0670*/  IMAD.WIDE.U32.X R8, R11, R3, R8, P0 ;  /* 0x000000030b087225 */ /* 0x000fc600000e0408 */
[----:B------:R-:W-:-:S04]  /*0680*/  IADD3 R5, P0, PT, -R10, R8, RZ ;  /* 0x000000080a057210 */ /* 0x000fc80007f1e1ff */
[----:B------:R-:W-:Y:S01]  /*0690*/  SEL R5, R5, R8, P2 ;  /* 0x0000000805057207 */ /* 0x000fe20001000000 */
[----:B------:R-:W-:-:S03]  /*06a0*/  IMAD.X R7, R9, 0x1, ~R11, P0 ;  /* 0x0000000109077824 */ /* 0x000fc600000e0e0b */
[----:B------:R-:W-:Y:S02]  /*06b0*/  IADD3 R4, P0, PT, R5, -R2, RZ ;  /* 0x8000000205047210 */ /* 0x000fe40007f1e0ff */
[----:B------:R-:W-:Y:S02]  /*06c0*/  SEL R8, R7, R9, P2 ;  /* 0x0000000907087207 */ /* 0x000fe40001000000 */
[----:B------:R-:W-:-:S03]  /*06d0*/  ISETP.LT.AND P2, PT, R11, RZ, PT ;  /* 0x000000ff0b00720c */ /* 0x000fc60003f41270 */
[----:B------:R-:W-:Y:S01]  /*06e0*/  IMAD.X R7, R8, 0x1, ~R3, P0 ;  /* 0x0000000108077824 */ /* 0x000fe200000e0e03 */
[----:B------:R-:W-:-:S04]  /*06f0*/  SEL R4, R4, R5, P2 ;  /* 0x0000000504047207 */ /* 0x000fc80001000000 */
[----:B------:R-:W-:Y:S02]  /*0700*/  SEL R5, R7, R8, P2 ;  /* 0x0000000807057207 */ /* 0x000fe40001000000 */
[----:B------:R-:W-:-:S05]  /*0710*/  IADD3 R4, P0, PT, RZ, -R4, RZ ;  /* 0x80000004ff047210 */ /* 0x000fca0007f1e0ff */
[----:B------:R-:W-:Y:S02]  /*0720*/  IMAD.X R6, RZ, RZ, ~R5, P0 ;  /* 0x000000ffff067224 */ /* 0x000fe400000e0e05 */
[----:B--2---:R-:W-:-:S04]  /*0730*/  IMAD.WIDE.U32 R10, R4, R15, R10 ;  /* 0x0000000f040a7225 */ /* 0x004fc800078e000a */
[-C--:B------:R-:W-:Y:S01]  /*0740*/  IMAD R5, R6, R15.reuse, RZ ;  /* 0x0000000f06057224 */ /* 0x080fe200078e02ff */
[----:B------:R-:W-:-:S03]  /*0750*/  ISETP.GE.U32.AND P0, PT, R10, R15, PT ;  /* 0x0000000f0a00720c */ /* 0x000fc60003f06070 */
[----:B------:R-:W-:-:S05]  /*0760*/  IMAD R5, R14, R4, R5 ;  /* 0x000000040e057224 */ /* 0x000fca00078e0205 */
[----:B------:R-:W-:-:S04]  /*0770*/  IADD3 R7, PT, PT, R11, R5, RZ ;  /* 0x000000050b077210 */ /* 0x000fc80007ffe0ff */
[----:B------:R-:W-:-:S04]  /*0780*/  ISETP.GE.AND.EX P0, PT, R7, R14, PT, P0 ;  /* 0x0000000e0700720c */ /* 0x000fc80003f06300 */
[----:B------:R-:W-:Y:S02]  /*0790*/  SEL R5, R15, RZ, P0 ;  /* 0x000000ff0f057207 */ /* 0x000fe40000000000 */
[----:B------:R-:W-:Y:S02]  /*07a0*/  SEL R4, R14, RZ, P0 ;  /* 0x000000ff0e047207 */ /* 0x000fe40000000000 */
[----:B------:R-:W-:-:S05]  /*07b0*/  IADD3 R10, P0, PT, -R5, R10, RZ ;  /* 0x0000000a050a7210 */ /* 0x000fca0007f1e1ff */
[----:B------:R-:W-:-:S05]  /*07c0*/  IMAD.X R4, R7, 0x1, ~R4, P0 ;  /* 0x0000000107047824 */ /* 0x000fca00000e0e04 */
[----:B------:R-:W-:-:S04]  /*07d0*/  SHF.R.S32.HI R4, RZ, 0x1f, R4 ;  /* 0x0000001fff047819 */ /* 0x000fc80000011404 */
[----:B------:R-:W-:-:S05]  /*07e0*/  LOP3.LUT R7, R4, R15, RZ, 0xc0, !PT ;  /* 0x0000000f04077212 */ /* 0x000fca00078ec0ff */
[----:B------:R-:W-:-:S07]  /*07f0*/  IMAD.IADD R7, R7, 0x1, R10 ;  /* 0x0000000107077824 */ /* 0x000fce00078e020a */
.L_x_4:
[----:B------:R-:W-:Y:S01]  /*0800*/  IMAD.IADD R10, R18, 0x1, R19 ;  /* 0x00000001120a7824 */ /* 0x000fe200078e0213 */
[----:B------:R-:W-:Y:S06]  /*0810*/  @P1 BRA `(.L_x_5) ;  /* 0xfffffff800e01947 */ /* 0x000fec000383ffff */
[----:B------:R-:W-:-:S07]  /*0820*/  IMAD.MOV.U32 R14, RZ, RZ, R7 ;  /* 0x000000ffff0e7224 */ /* 0x000fce00078e0007 */
.L_x_3:
[----:B------:R-:W-:Y:S02]  /*0830*/  VIADD R20, R0, 0xfffffffe ;  /* 0xfffffffe00147836 */ /* 0x000fe40000000000 */
[----:B------:R-:W-:-:S03]  /*0840*/  IMAD.MOV.U32 R22, RZ, RZ, R13 ;  /* 0x000000ffff167224 */ /* 0x000fc600078e000d */
[----:B------:R-:W-:-:S13]  /*0850*/  ISETP.NE.AND P0, PT, R20, RZ, PT ;  /* 0x000000ff1400720c */ /* 0x000fda0003f05270 */
[----:B------:R-:W-:Y:S05]  /*0860*/  @!P0 BRA `(.L_x_6) ;  /* 0x0000000400448947 */ /* 0x000fea0003800000 */
[----:B--2---:R-:W0:Y:S01]  /*0870*/  LDC R15, c[0x0][0x3a4] ;  /* 0x0000e900ff0f7b82 */ /* 0x004e220000000800 */
[----:B------:R-:W-:Y:S01]  /*0880*/  SHF.R.S32.HI R17, RZ, 0x1f, R0 ;  /* 0x0000001fff117819 */ /* 0x000fe20000011400 */
[----:B------:R-:W-:Y:S01]  /*0890*/  IMAD.MOV.U32 R23, RZ, RZ, R14 ;  /* 0x000000ffff177224 */ /* 0x000fe200078e000e */
[----:B------:R-:W-:Y:S01]  /*08a0*/  MOV R22, R13 ;  /* 0x0000000d00167202 */ /* 0x000fe20000000f00 */
[----:B------:R-:W1:Y:S04]  /*08b0*/  LDCU UR4, c[0x0][0x384] ;  /* 0x00007080ff0477ac */ /* 0x000e680008000800 */
[----:B------:R-:W2:Y:S08]  /*08c0*/  LDC R19, c[0x0][0x384] ;  /* 0x0000e100ff137b82 */ /* 0x000eb00000000800 */
[----:B------:R-:W3:Y:S01]  /*08d0*/  LDC.64 R2, c[0x0][0x3a0] ;  /* 0x0000e800ff027b82 */ /* 0x000ee20000000a00 */
[----:B0-----:R-:W-:-:S02]  /*08e0*/  SHF.R.S32.HI R16, RZ, 0x1f, R15 ;  /* 0x0000001fff107819 */ /* 0x001fc4000001140f */
[----:B-1----:R-:W-:-:S07]  /*08f0*/  SHF.R.S32.HI R15, RZ, 0x1f, R15 ;  /* 0x0000001fff0f7819 */ /* 0x002fce000001140f */
.L_x_8:
[----:B------:R-:W-:Y:S01]  /*0900*/  IMAD.WIDE R4, R23, R23, RZ ;  /* 0x0000001717047225 */ /* 0x000fe200078e02ff */
[----:B------:R-:W-:-:S03]  /*0910*/  ISETP.GT.U32.AND P1, PT, R20, 0x1, PT ;  /* 0x000000011400780c */ /* 0x000fc60003f24070 */
[C---:B------:R-:W-:Y:S02]  /*0920*/  IMAD R0, R5.reuse, R16, RZ ;  /* 0x0000001005007224 */ /* 0x040fe400078e02ff */
[----:B---3--:R-:W-:-:S04]  /*0930*/  IMAD.WIDE.U32 R6, R5, R2, RZ ;  /* 0x0000000205067225 */ /* 0x008fc800078e00ff */
[----:B------:R-:W-:-:S04]  /*0940*/  IMAD.WIDE.U32 R8, R4, R2, RZ ;  /* 0x0000000204087225 */ /* 0x000fc800078e00ff */
[----:B------:R-:W-:-:S04]  /*0950*/  IMAD.WIDE.U32 R6, P0, R4, R3, R6 ;  /* 0x0000000304067225 */ /* 0x000fc80007800006 */
[----:B------:R-:W-:Y:S01]  /*0960*/  IMAD.X R11, RZ, RZ, RZ, P0 ;  /* 0x000000ffff0b7224 */ /* 0x000fe200000e06ff */
[----:B------:R-:W-:Y:S01]  /*0970*/  IADD3 RZ, P0, PT, R9, R6, RZ ;  /* 0x0000000609ff7210 */ /* 0x000fe20007f1e0ff */
[----:B------:R-:W-:Y:S02]  /*0980*/  IMAD.MOV.U32 R10, RZ, RZ, R7 ;  /* 0x000000ffff0a7224 */ /* 0x000fe400078e0007 */
[----:B------:R-:W-:Y:S02]  /*0990*/  IMAD R9, R4, R15, R0 ;  /* 0x0000000f04097224 */ /* 0x000fe400078e0200 */
[----:B------:R-:W-:-:S04]  /*09a0*/  IMAD.WIDE.U32.X R6, R5, R3, R10, P0 ;  /* 0x0000000305067225 */ /* 0x000fc800000e040a */
[----:B------:R-:W-:Y:S02]  /*09b0*/  IMAD.U32 R0, RZ, RZ, UR4 ;  /* 0x00000004ff007e24 */ /* 0x000fe4000f8e00ff */
[----:B------:R-:W-:-:S04]  /*09c0*/  IMAD.WIDE.U32 R6, R4, R16, R6 ;  /* 0x0000001004067225 */ /* 0x000fc800078e0006 */
[----:B------:R-:W-:Y:S01]  /*09d0*/  IMAD.IADD R7, R7, 0x1, R9 ;  /* 0x0000000107077824 */ /* 0x000fe200078e0209 */
[----:B------:R-:W-:-:S05]  /*09e0*/  IADD3 R9, P0, PT, RZ, -R6, RZ ;  /* 0x80000006ff097210 */ /* 0x000fca0007f1e0ff */
[----:B------:R-:W-:Y:S02]  /*09f0*/  IMAD.X R7, RZ, RZ, ~R7, P0 ;  /* 0x000000ffff077224 */ /* 0x000fe400000e0e07 */
[----:B------:R-:W-:-:S04]  /*0a00*/  IMAD.WIDE.U32 R4, R9, R0, R4 ;  /* 0x0000000009047225 */ /* 0x000fc800078e0004 */
[-C--:B------:R-:W-:Y:S01]  /*0a10*/  IMAD R6, R7, R0.reuse, RZ ;  /* 0x0000000007067224 */ /* 0x080fe200078e02ff */
[----:B------:R-:W-:-:S03]  /*0a20*/  ISETP.GE.U32.AND P0, PT, R4, R0, PT ;  /* 0x000000000400720c */ /* 0x000fc60003f06070 */
[----:B------:R-:W-:-:S05]  /*0a30*/  IMAD R7, R17, R9, R6 ;  /* 0x0000000911077224 */ /* 0x000fca00078e0206 */
[----:B------:R-:W-:-:S04]  /*0a40*/  IADD3 R6, PT, PT, R5, R7, RZ ;  /* 0x0000000705067210 */ /* 0x000fc80007ffe0ff */
[----:B------:R-:W-:-:S04]  /*0a50*/  ISETP.GE.AND.EX P0, PT, R6, R17, PT, P0 ;  /* 0x000000110600720c */ /* 0x000fc80003f06300 */
[----:B------:R-:W-:Y:S02]  /*0a60*/  SEL R5, R0, RZ, P0 ;  /* 0x000000ff00057207 */ /* 0x000fe40000000000 */
[----:B------:R-:W-:Y:S02]  /*0a70*/  SEL R21, R17, RZ, P0 ;  /* 0x000000ff11157207 */ /* 0x000fe40000000000 */
[----:B------:R-:W-:Y:S02]  /*0a80*/  IADD3 R18, P0, PT, -R5, R4, RZ ;  /* 0x0000000405127210 */ /* 0x000fe40007f1e1ff */
[----:B------:R-:W-:Y:S02]  /*0a90*/  LOP3.LUT R4, R20, 0x1, RZ, 0xc0, !PT ;  /* 0x0000000114047812 */ /* 0x000fe400078ec0ff */
[----:B------:R-:W-:Y:S01]  /*0aa0*/  SHF.R.S32.HI R20, RZ, 0x1, R20 ;  /* 0x00000001ff147819 */ /* 0x000fe20000011414 */
[----:B------:R-:W-:Y:S01]  /*0ab0*/  IMAD.X R21, R6, 0x1, ~R21, P0 ;  /* 0x0000000106157824 */ /* 0x000fe200000e0e15 */
[----:B------:R-:W-:-:S04]  /*0ac0*/  ISETP.NE.U32.AND P0, PT, R4, 0x1, PT ;  /* 0x000000010400780c */ /* 0x000fc80003f05070 */
[----:B------:R-:W-:-:S04]  /*0ad0*/  SHF.R.S32.HI R21, RZ, 0x1f, R21 ;  /* 0x0000001fff157819 */ /* 0x000fc80000011415 */
[----:B------:R-:W-:-:S05]  /*0ae0*/  LOP3.LUT R21, R21, R0, RZ, 0xc0, !PT ;  /* 0x0000000015157212 */ /* 0x000fca00078ec0ff */
        /* <DEDUP_REMOVED lines=24> */
[----:B------:R-:W-:-:S04]  /*0c70*/  IADD3 R8, P0, PT, RZ, -R6, RZ ;  /* 0x80000006ff087210 */ /* 0x000fc80007f1e0ff */
[----:B------:R-:W-:Y:S01]  /*0c80*/  IADD3.X R6, PT, PT, RZ, ~R7, RZ, P0, !PT ;  /* 0x80000007ff067210 */ /* 0x000fe200007fe4ff */
[----:B--2---:R-:W-:-:S04]  /*0c90*/  IMAD.WIDE.U32 R4, R8, R19, R4 ;  /* 0x0000001308047225 */ /* 0x004fc800078e0004 */
        /* <DEDUP_REMOVED lines=12> */
.L_x_7:
[----:B------:R-:W-:Y:S01]  /*0d60*/  IMAD.IADD R23, R21, 0x1, R18 ;  /* 0x0000000115177824 */ /* 0x000fe200078e0212 */
[----:B------:R-:W-:Y:S06]  /*0d70*/  @P1 BRA `(.L_x_8) ;  /* 0xfffffff800e01947 */ /* 0x000fec000383ffff */
.L_x_6:
[----:B------:R-:W-:Y:S01]  /*0d80*/  ISETP.NE.AND P0, PT, R12, RZ, PT ;  /* 0x000000ff0c00720c */ /* 0x000fe20003f05270 */
[----:B------:R-:W0:Y:S01]  /*0d90*/  LDCU UR6, c[0x0][0x384] ;  /* 0x00007080ff0677ac */ /* 0x000e220008000800 */
[----:B------:R-:W-:Y:S01]  /*0da0*/  BSSY.RECONVERGENT B0, `(.L_x_9) ;  /* 0x0000059000007945 */ /* 0x000fe20003800200 */
[----:B------:R-:W-:Y:S01]  /*0db0*/  IMAD.MOV.U32 R4, RZ, RZ, R22 ;  /* 0x000000ffff047224 */ /* 0x000fe200078e0016 */
[----:B------:R-:W1:Y:S01]  /*0dc0*/  LDCU.64 UR4, c[0x0][0x3a0] ;  /* 0x00007400ff0477ac */ /* 0x000e620008000a00 */
[----:B--2---:R-:W-:-:S08]  /*0dd0*/  IMAD.MOV.U32 R15, RZ, RZ, R13 ;  /* 0x000000ffff0f7224 */ /* 0x004fd000078e000d */
[----:B------:R-:W-:Y:S05]  /*0de0*/  @!P0 BRA `(.L_x_10) ;  /* 0x0000000400508947 */ /* 0x000fea0003800000 */
[----:B------:R-:W2:Y:S01]  /*0df0*/  LDC R8, c[0x0][0x3a4] ;  /* 0x0000e900ff087b82 */ /* 0x000ea20000000800 */
[----:B------:R-:W-:Y:S01]  /*0e00*/  BSSY.RECONVERGENT B1, `(.L_x_10) ;  /* 0x0000052000017945 */ /* 0x000fe20003800200 */
[----:B------:R-:W-:Y:S01]  /*0e10*/  SHF.R.S32.HI R6, RZ, 0x1f, R0 ;  /* 0x0000001fff067819 */ /* 0x000fe20000011400 */
[----:B------:R-:W-:Y:S01]  /*0e20*/  IMAD.MOV.U32 R20, RZ, RZ, R12 ;  /* 0x000000ffff147224 */ /* 0x000fe200078e000c */
[----:B------:R-:W-:-:S04]  /*0e30*/  MOV R15, R13 ;  /* 0x0000000d000f7202 */ /* 0x000fc80000000f00 */
[----:B------:R-:W3:Y:S01]  /*0e40*/  LDC R5, c[0x0][0x384] ;  /* 0x0000e100ff057b82 */ /* 0x000ee20000000800 */
[--C-:B--2---:R-:W-:Y:S02]  /*0e50*/  SHF.R.S32.HI R7, RZ, 0x1f, R8.reuse ;  /* 0x0000001fff077819 */ /* 0x104fe40000011408 */
[----:B------:R-:W-:-:S07]  /*0e60*/  SHF.R.S32.HI R8, RZ, 0x1f, R8 ;  /* 0x0000001fff087819 */ /* 0x000fce0000011408 */
.L_x_13:
[----:B------:R-:W-:Y:S01]  /*0e70*/  IMAD.WIDE R2, R14, R14, RZ ;  /* 0x0000000e0e027225 */ /* 0x000fe200078e02ff */
[----:B------:R-:W-:Y:S01]  /*0e80*/  BSSY.RECONVERGENT B2, `(.L_x_11) ;  /* 0x0000046000027945 */ /* 0x000fe20003800200 */
[----:B------:R-:W-:Y:S02]  /*0e90*/  ISETP.GT.U32.AND P1, PT, R20, 0x1, PT ;  /* 0x000000011400780c */ /* 0x000fe40003f24070 */
[C---:B------:R-:W-:Y:S02]  /*0ea0*/  IMAD R9, R3.reuse, R7, RZ ;  /* 0x0000000703097224 */ /* 0x040fe400078e02ff */
[----:B-1----:R-:W-:-:S04]  /*0eb0*/  IMAD.WIDE.U32 R10, R3, UR4, RZ ;  /* 0x00000004030a7c25 */ /* 0x002fc8000f8e00ff */
[----:B------:R-:W-:-:S04]  /*0ec0*/  IMAD.WIDE.U32 R16, R2, UR4, RZ ;  /* 0x0000000402107c25 */ /* 0x000fc8000f8e00ff */
[----:B------:R-:W-:-:S04]  /*0ed0*/  IMAD.WIDE.U32 R10, P0, R2, UR5, R10 ;  /* 0x00000005020a7c25 */ /* 0x000fc8000f80000a */
[----:B------:R-:W-:Y:S01]  /*0ee0*/  IMAD.X R19, RZ, RZ, RZ, P0 ;  /* 0x000000ffff137224 */ /* 0x000fe200000e06ff */
[----:B------:R-:W-:Y:S01]  /*0ef0*/  IADD3 RZ, P0, PT, R17, R10, RZ ;  /* 0x0000000a11ff7210 */ /* 0x000fe20007f1e0ff */
[----:B------:R-:W-:Y:S02]  /*0f00*/  IMAD.MOV.U32 R18, RZ, RZ, R11 ;  /* 0x000000ffff127224 */ /* 0x000fe400078e000b */
[----:B------:R-:W-:Y:S02]  /*0f10*/  IMAD R9, R2, R8, R9 ;  /* 0x0000000802097224 */ /* 0x000fe400078e0209 */
[----:B------:R-:W-:-:S04]  /*0f20*/  IMAD.WIDE.U32.X R18, R3, UR5, R18, P0 ;  /* 0x0000000503127c25 */ /* 0x000fc800080e0412 */
[----:B0-----:R-:W-:Y:S02]  /*0f30*/  IMAD.U32 R0, RZ, RZ, UR6 ;  /* 0x00000006ff007e24 */ /* 0x001fe4000f8e00ff */
[----:B------:R-:W-:-:S04]  /*0f40*/  IMAD.WIDE.U32 R18, R2, R7, R18 ;  /* 0x0000000702127225 */ /* 0x000fc800078e0012 */
[----:B------:R-:W-:Y:S01]  /*0f50*/  IMAD.IADD R9, R19, 0x1, R9 ;  /* 0x0000000113097824 */ /* 0x000fe200078e0209 */
[----:B------:R-:W-:-:S05]  /*0f60*/  IADD3 R19, P0, PT, RZ, -R18, RZ ;  /* 0x80000012ff137210 */ /* 0x000fca0007f1e0ff */
[----:B------:R-:W-:Y:S02]  /*0f70*/  IMAD.X R9, RZ, RZ, ~R9, P0 ;  /* 0x000000ffff097224 */ /* 0x000fe400000e0e09 */
[----:B------:R-:W-:-:S04]  /*0f80*/  IMAD.WIDE.U32 R2, R19, R0, R2 ;  /* 0x0000000013027225 */ /* 0x000fc800078e0002 */
[-C--:B------:R-:W-:Y:S01]  /*0f90*/  IMAD R9, R9, R0.reuse, RZ ;  /* 0x0000000009097224 */ /* 0x080fe200078e02ff */
[----:B------:R-:W-:-:S03]  /*0fa0*/  ISETP.GE.U32.AND P0, PT, R2, R0, PT ;  /* 0x000000000200720c */ /* 0x000fc60003f06070 */
[----:B------:R-:W-:Y:S01]  /*0fb0*/  IMAD R9, R6, R19, R9 ;  /* 0x0000001306097224 */ /* 0x000fe200078e0209 */
[----:B------:R-:W-:-:S04]  /*0fc0*/  SHF.R.S32.HI R19, RZ, 0x1, R20 ;  /* 0x00000001ff137819 */ /* 0x000fc80000011414 */
[----:B------:R-:W-:-:S04]  /*0fd0*/  IADD3 R10, PT, PT, R3, R9, RZ ;  /* 0x00000009030a7210 */ /* 0x000fc80007ffe0ff */
[----:B------:R-:W-:-:S04]  /*0fe0*/  ISETP.GE.AND.EX P0, PT, R10, R6, PT, P0 ;  /* 0x000000060a00720c */ /* 0x000fc80003f06300 */
[----:B------:R-:W-:Y:S02]  /*0ff0*/  SEL R3, R0, RZ, P0 ;  /* 0x000000ff00037207 */ /* 0x000fe40000000000 */
[----:B------:R-:W-:Y:S02]  /*1000*/  SEL R9, R6, RZ, P0 ;  /* 0x000000ff06097207 */ /* 0x000fe40000000000 */
[----:B------:R-:W-:Y:S02]  /*1010*/  IADD3 R18, P0, PT, -R3, R2, RZ ;  /* 0x0000000203127210 */ /* 0x000fe40007f1e1ff */
[----:B------:R-:W-:-:S03]  /*1020*/  LOP3.LUT R2, R20, 0x1, RZ, 0xc0, !PT ;  /* 0x0000000114027812 */ /* 0x000fc600078ec0ff */
[----:B------:R-:W-:Y:S01]  /*1030*/  IMAD.X R9, R10, 0x1, ~R9, P0 ;  /* 0x000000010a097824 */ /* 0x000fe200000e0e09 */
[----:B------:R-:W-:-:S04]  /*1040*/  ISETP.NE.U32.AND P0, PT, R2, 0x1, PT ;  /* 0x000000010200780c */ /* 0x000fc80003f05070 */
[----:B------:R-:W-:-:S04]  /*1050*/  SHF.R.S32.HI R9, RZ, 0x1f, R9 ;  /* 0x0000001fff097819 */ /* 0x000fc80000011409 */
[----:B------:R-:W-:-:S05]  /*1060*/  LOP3.LUT R9, R9, R0, RZ, 0xc0, !PT ;  /* 0x0000000009097212 */ /* 0x000fca00078ec0ff */
[----:B------:R-:W-:Y:S05]  /*1070*/  @P0 BRA `(.L_x_12) ;  /* 0x0000000000980947 */ /* 0x000fea0003800000 */
[----:B------:R-:W-:Y:S02]  /*1080*/  SHF.R.S32.HI R3, RZ, 0x1f, R15 ;  /* 0x0000001fff037819 */ /* 0x000fe4000001140f */
[----:B------:R-:W-:Y:S02]  /*1090*/  SHF.R.S32.HI R10, RZ, 0x1f, R14 ;  /* 0x0000001fff0a7819 */ /* 0x000fe4000001140e */
[----:B------:R-:W-:Y:S01]  /*10a0*/  ISETP.GT.AND P2, PT, RZ, UR5, PT ;  /* 0x00000005ff007c0c */ /* 0x000fe2000bf44270 */
[-C--:B------:R-:W-:Y:S02]  /*10b0*/  IMAD R11, R3, R14.reuse, RZ ;  /* 0x0000000e030b7224 */ /* 0x080fe400078e02ff */
[----:B------:R-:W-:-:S04]  /*10c0*/  IMAD.WIDE.U32 R2, R15, R14, RZ ;  /* 0x0000000e0f027225 */ /* 0x000fc800078e00ff */
[----:B------:R-:W-:Y:S02]  /*10d0*/  IMAD R11, R10, R15, R11 ;  /* 0x0000000f0a0b7224 */ /* 0x000fe400078e020b */
[----:B------:R-:W-:-:S04]  /*10e0*/  IMAD.WIDE.U32 R14, R2, UR4, RZ ;  /* 0x00000004020e7c25 */ /* 0x000fc8000f8e00ff */
[----:B------:R-:W-:-:S04]  /*10f0*/  IMAD.IADD R3, R3, 0x1, R11 ;  /* 0x0000000103037824 */ /* 0x000fc800078e020b */
[----:B------:R-:W-:-:S04]  /*1100*/  IMAD.WIDE.U32 R10, R3, UR4, RZ ;  /* 0x00000004030a7c25 */ /* 0x000fc8000f8e00ff */
[----:B------:R-:W-:-:S04]  /*1110*/  IMAD.WIDE.U32 R10, P0, R2, UR5, R10 ;  /* 0x00000005020a7c25 */ /* 0x000fc8000f80000a */
        /* <DEDUP_REMOVED lines=13> */
[----:B------:R-:W-:-:S05]  /*11f0*/  IADD3 R10, P0, PT, RZ, -R10, RZ ;  /* 0x8000000aff0a7210 */ /* 0x000fca0007f1e0ff */
[----:B------:R-:W-:Y:S02]  /*1200*/  IMAD.X R14, RZ, RZ, ~R11, P0 ;  /* 0x000000ffff0e7224 */ /* 0x000fe400000e0e0b */
[----:B---3--:R-:W-:-:S04]  /*1210*/  IMAD.WIDE.U32 R2, R10, R5, R2 ;  /* 0x000000050a027225 */ /* 0x008fc800078e0002 */
        /* <DEDUP_REMOVED lines=12> */
.L_x_12:
[----:B------:R-:W-:Y:S05]  /*12e0*/  BSYNC.RECONVERGENT B2 ;  /* 0x0000000000027941 */ /* 0x000fea0003800200 */
.L_x_11:
[----:B------:R-:W-:Y:S02]  /*12f0*/  IMAD.MOV.U32 R20, RZ, RZ, R19 ;  /* 0x000000ffff147224 */ /* 0x000fe400078e0013 */
[----:B------:R-:W-:Y:S01]  /*1300*/  IMAD.IADD R14, R9, 0x1, R18 ;  /* 0x00000001090e7824 */ /* 0x000fe200078e0212 */
[----:B------:R-:W-:Y:S06]  /*1310*/  @P1 BRA `(.L_x_13) ;  /* 0xfffffff800d41947 */ /* 0x000fec000383ffff */
[----:B------:R-:W-:Y:S05]  /*1320*/  BSYNC.RECONVERGENT B1 ;  /* 0x0000000000017941 */ /* 0x000fea0003800200 */
.L_x_10:
[----:B01----:R-:W-:Y:S05]  /*1330*/  BSYNC.RECONVERGENT B0 ;  /* 0x0000000000007941 */ /* 0x003fea0003800200 */
.L_x_9:
[----:B------:R-:W-:Y:S01]  /*1340*/  ISETP.NE.AND P0, PT, R12, RZ, PT ;  /* 0x000000ff0c00720c */ /* 0x000fe20003f05270 */
[----:B------:R-:W0:Y:S01]  /*1350*/  LDCU.64 UR6, c[0x0][0x3a0] ;  /* 0x00007400ff0677ac */ /* 0x000e220008000a00 */
[----:B------:R-:W-:Y:S11]  /*1360*/  BSSY.RECONVERGENT B0, `(.L_x_14) ;  /* 0x0000057000007945 */ /* 0x000ff60003800200 */
[----:B------:R-:W-:Y:S05]  /*1370*/  @!P0 BRA `(.L_x_15) ;  /* 0x0000000400548947 */ /* 0x000fea0003800000 */
[----:B---3--:R-:W1:Y:S01]  /*1380*/  LDC R5, c[0x0][0x3a4] ;  /* 0x0000e900ff057b82 */ /* 0x008e620000000800 */
[----:B------:R-:W-:Y:S01]  /*1390*/  BSSY.RECONVERGENT B1, `(.L_x_15) ;  /* 0x0000053000017945 */ /* 0x000fe20003800200 */
[----:B------:R-:W-:Y:S01]  /*13a0*/  SHF.R.S32.HI R0, RZ, 0x1f, R0 ;  /* 0x0000001fff007819 */ /* 0x000fe20000011400 */
[----:B------:R-:W-:-:S05]  /*13b0*/  IMAD.MOV.U32 R10, RZ, RZ, R12 ;  /* 0x000000ffff0a7224 */ /* 0x000fca00078e000c */
[----:B------:R-:W2:Y:S01]  /*13c0*/  LDC R2, c[0x0][0x384] ;  /* 0x0000e100ff027b82 */ /* 0x000ea20000000800 */
[--C-:B-1----:R-:W-:Y:S02]  /*13d0*/  SHF.R.S32.HI R3, RZ, 0x1f, R5.reuse ;  /* 0x0000001fff037819 */ /* 0x102fe40000011405 */
[----:B------:R-:W-:-:S07]  /*13e0*/  SHF.R.S32.HI R5, RZ, 0x1f, R5 ;  /* 0x0000001fff057819 */ /* 0x000fce0000011405 */
.L_x_18:
[----:B------:R-:W-:Y:S01]  /*13f0*/  SHF.R.S32.HI R11, RZ, 0x1f, R4 ;  /* 0x0000001fff0b7819 */ /* 0x000fe20000011404 */
[-C--:B------:R-:W-:Y:S01]  /*1400*/  IMAD.WIDE.U32 R6, R4, R4.reuse, RZ ;  /* 0x0000000404067225 */ /* 0x080fe200078e00ff */
[----:B------:R-:W-:Y:S01]  /*1410*/  BSSY.RECONVERGENT B2, `(.L_x_16) ;  /* 0x0000048000027945 */ /* 0x000fe20003800200 */
[----:B------:R-:W-:Y:S02]  /*1420*/  ISETP.GT.U32.AND P1, PT, R10, 0x1, PT ;  /* 0x000000010a00780c */ /* 0x000fe40003f24070 */
[----:B------:R-:W-:-:S04]  /*1430*/  IMAD R9, R11, R4, RZ ;  /* 0x000000040b097224 */ /* 0x000fc800078e02ff */
[----:B------:R-:W-:-:S04]  /*1440*/  IMAD R9, R11, R4, R9 ;  /* 0x000000040b097224 */ /* 0x000fc800078e0209 */
[----:B------:R-:W-:-:S04]  /*1450*/  IMAD.IADD R7, R7, 0x1, R9 ;  /* 0x0000000107077824 */ /* 0x000fc800078e0209 */
[----:B0-----:R-:W-:-:S04]  /*1460*/  IMAD.WIDE.U32 R8, R7, UR6, RZ ;  /* 0x0000000607087c25 */ /* 0x001fc8000f8e00ff */
[----:B------:R-:W-:Y:S02]  /*1470*/  IMAD R11, R7, R3, RZ ;  /* 0x00000003070b7224 */ /* 0x000fe400078e02ff */
[----:B------:R-:W-:-:S04]  /*1480*/  IMAD.WIDE.U32 R16, P0, R6, UR7, R8 ;  /* 0x0000000706107c25 */ /* 0x000fc8000f800008 */
[----:B------:R-:W-:Y:S01]  /*1490*/  IMAD.WIDE.U32 R8, R6, UR6, RZ ;  /* 0x0000000606087c25 */ /* 0x000fe2000f8e00ff */
[----:B------:R-:W-:-:S03]  /*14a0*/  IADD3.X R19, PT, PT, RZ, RZ, RZ, P0, !PT ;  /* 0x000000ffff137210 */ /* 0x000fc600007fe4ff */
[----:B------:R-:W-:Y:S01]  /*14b0*/  IMAD.MOV.U32 R18, RZ, RZ, R17 ;  /* 0x000000ffff127224 */ /* 0x000fe200078e0011 */
[----:B------:R-:W-:Y:S01]  /*14c0*/  IADD3 RZ, P0, PT, R9, R16, RZ ;  /* 0x0000001009ff7210 */ /* 0x000fe20007f1e0ff */
[----:B------:R-:W-:-:S04]  /*14d0*/  IMAD R11, R5, R6, R11 ;  /* 0x00000006050b7224 */ /* 0x000fc800078e020b */
[----:B------:R-:W-:-:S04]  /*14e0*/  IMAD.WIDE.U32.X R8, R7, UR7, R18, P0 ;  /* 0x0000000707087c25 */ /* 0x000fc800080e0412 */
[----:B------:R-:W-:-:S04]  /*14f0*/  IMAD.WIDE.U32 R8, R3, R6, R8 ;  /* 0x0000000603087225 */ /* 0x000fc800078e0008 */
[----:B------:R-:W-:Y:S01]  /*1500*/  IMAD.IADD R9, R9, 0x1, R11 ;  /* 0x0000000109097824 */ /* 0x000fe200078e020b */
[----:B------:R-:W-:-:S05]  /*1510*/  IADD3 R11, P0, PT, RZ, -R8, RZ ;  /* 0x80000008ff0b7210 */ /* 0x000fca0007f1e0ff */
[----:B------:R-:W-:Y:S02]  /*1520*/  IMAD.X R9, RZ, RZ, ~R9, P0 ;  /* 0x000000ffff097224 */ /* 0x000fe400000e0e09 */
        /* <DEDUP_REMOVED lines=21> */
[----:B------:R-:W-:-:S04]  /*1680*/  IMAD R11, R14, R13, R11 ;  /* 0x0000000d0e0b7224 */ /* 0x000fc800078e020b */
[----:B------:R-:W-:-:S04]  /*1690*/  IMAD.IADD R7, R7, 0x1, R11 ;  /* 0x0000000107077824 */ /* 0x000fc800078e020b */
[----:B------:R-:W-:-:S04]  /*16a0*/  IMAD.WIDE.U32 R16, R7, UR6, RZ ;  /* 0x0000000607107c25 */ /* 0x000fc8000f8e00ff */
[----:B------:R-:W-:-:S04]  /*16b0*/  IMAD.WIDE.U32 R18, P0, R6, UR7, R16 ;  /* 0x0000000706127c25 */ /* 0x000fc8000f800010 */
[----:B------:R-:W-:Y:S01]  /*16c0*/  IMAD.WIDE.U32 R16, R6, UR6, RZ ;  /* 0x0000000606107c25 */ /* 0x000fe2000f8e00ff */
[----:B------:R-:W-:-:S03]  /*16d0*/  IADD3.X R21, PT, PT, RZ, RZ, RZ, P0, !PT ;  /* 0x000000ffff157210 */ /* 0x000fc600007fe4ff */
[----:B------:R-:W-:Y:S01]  /*16e0*/  IMAD.MOV.U32 R20, RZ, RZ, R19 ;  /* 0x000000ffff147224 */ /* 0x000fe200078e0013 */
[----:B------:R-:W-:-:S05]  /*16f0*/  IADD3 RZ, P0, PT, R17, R18, RZ ;  /* 0x0000001211ff7210 */ /* 0x000fca0007f1e0ff */
        /* <DEDUP_REMOVED lines=23> */
[----:B------:R-:W-:-:S04]  /*1870*/  LOP3.LUT R13, R13, R2, RZ, 0xc0, !PT ;  /* 0x000000020d0d7212 */ /* 0x000fc800078ec0ff */
[----:B------:R-:W-:-:S07]  /*1880*/  IADD3 R13, PT, PT, R13, R6, RZ ;  /* 0x000000060d0d7210 */ /* 0x000fce0007ffe0ff */
.L_x_17:
[----:B------:R-:W-:Y:S05]  /*1890*/  BSYNC.RECONVERGENT B2 ;  /* 0x0000000000027941 */ /* 0x000fea0003800200 */
.L_x_16:
[----:B------:R-:W-:Y:S01]  /*18a0*/  IMAD.IADD R4, R8, 0x1, R9 ;  /* 0x0000000108047824 */ /* 0x000fe200078e0209 */
[----:B------:R-:W-:Y:S06]  /*18b0*/  @P1 BRA `(.L_x_18) ;  /* 0xfffffff800cc1947 */ /* 0x000fec000383ffff */
[----:B------:R-:W-:Y:S05]  /*18c0*/  BSYNC.RECONVERGENT B1 ;  /* 0x0000000000017941 */ /* 0x000fea0003800200 */
.L_x_15:
[----:B0-----:R-:W-:Y:S05]  /*18d0*/  BSYNC.RECONVERGENT B0 ;  /* 0x0000000000007941 */ /* 0x001fea0003800200 */
.L_x_14:
[----:B------:R-:W0:Y:S01]  /*18e0*/  LDC.64 R2, c[0x0][0x388] ;  /* 0x0000e200ff027b82 */ /* 0x000e220000000a00 */
[----:B------:R-:W-:Y:S01]  /*18f0*/  IMAD.MOV.U32 R4, RZ, RZ, RZ ;  /* 0x000000ffff047224 */ /* 0x000fe200078e00ff */
[----:B------:R-:W1:Y:S01]  /*1900*/  LDCU.64 UR4, c[0x0][0x358] ;  /* 0x00006b00ff0477ac */ /* 0x000e620008000a00 */
[----:B0-----:R-:W-:-:S04]  /*1910*/  IABS R7, R3 ;  /* 0x0000000300077213 */ /* 0x001fc80000000000 */
[----:B------:R-:W0:Y:S08]  /*1920*/  I2F.RP R6, R7 ;  /* 0x0000000700067306 */ /* 0x000e300000209400 */
[----:B0-----:R-:W0:Y:S02]  /*1930*/  MUFU.RCP R6, R6 ;  /* 0x0000000600067308 */ /* 0x001e240000001000 */
[----:B0-----:R-:W-:-:S06]  /*1940*/  VIADD R8, R6, 0xffffffe ;  /* 0x0ffffffe06087836 */ /* 0x001fcc0000000000 */
[----:B---3--:R-:W0:Y:S02]  /*1950*/  F2I.FTZ.U32.TRUNC.NTZ R5, R8 ;  /* 0x0000000800057305 */ /* 0x008e24000021f000 */
[----:B0-----:R-:W-:-:S04]  /*1960*/  IMAD.MOV R0, RZ, RZ, -R5 ;  /* 0x000000ffff007224 */ /* 0x001fc800078e0a05 */
[----:B------:R-:W-:Y:S01]  /*1970*/  IMAD R9, R0, R7, RZ ;  /* 0x0000000700097224 */ /* 0x000fe200078e02ff */
[----:B------:R-:W-:Y:S02]  /*1980*/  IABS R0, R2 ;  /* 0x0000000200007213 */ /* 0x000fe40000000000 */
[----:B------:R-:W-:Y:S01]  /*1990*/  LOP3.LUT R2, R2, R3, RZ, 0x3c, !PT ;  /* 0x0000000302027212 */ /* 0x000fe200078e3cff */
[----:B------:R-:W-:-:S03]  /*19a0*/  IMAD.HI.U32 R9, R5, R9, R4 ;  /* 0x0000000905097227 */ /* 0x000fc600078e0004 */
[----:B------:R-:W-:Y:S01]  /*19b0*/  ISETP.GE.AND P2, PT, R2, RZ, PT ;  /* 0x000000ff0200720c */ /* 0x000fe20003f46270 */
[----:B------:R-:W-:-:S04]  /*19c0*/  IMAD.MOV.U32 R4, RZ, RZ, R0 ;  /* 0x000000ffff047224 */ /* 0x000fc800078e0000 */
[----:B------:R-:W-:-:S05]  /*19d0*/  IMAD.HI.U32 R0, R9, R4, RZ ;  /* 0x0000000409007227 */ /* 0x000fca00078e00ff */
[----:B------:R-:W-:-:S05]  /*19e0*/  IADD3 R5, PT, PT, -R0, RZ, RZ ;  /* 0x000000ff00057210 */ /* 0x000fca0007ffe1ff */
[----:B------:R-:W-:-:S05]  /*19f0*/  IMAD R4, R7, R5, R4 ;  /* 0x0000000507047224 */ /* 0x000fca00078e0204 */
[----:B------:R-:W-:-:S13]  /*1a00*/  ISETP.GT.U32.AND P1, PT, R7, R4, PT ;  /* 0x000000040700720c */ /* 0x000fda0003f24070 */
[----:B------:R-:W-:Y:S02]  /*1a10*/  @!P1 IMAD.IADD R4, R4, 0x1, -R7 ;  /* 0x0000000104049824 */ /* 0x000fe400078e0a07 */
[----:B------:R-:W-:Y:S01]  /*1a20*/  @!P1 VIADD R0, R0, 0x1 ;  /* 0x0000000100009836 */ /* 0x000fe20000000000 */
[----:B------:R-:W-:Y:S02]  /*1a30*/  ISETP.NE.AND P1, PT, R3, RZ, PT ;  /* 0x000000ff0300720c */ /* 0x000fe40003f25270 */
[----:B------:R-:W-:Y:S02]  /*1a40*/  ISETP.GE.U32.AND P0, PT, R4, R7, PT ;  /* 0x000000070400720c */ /* 0x000fe40003f06070 */
[----:B------:R-:W0:Y:S08]  /*1a50*/  LDC.64 R4, c[0x0][0x390] ;  /* 0x0000e400ff047b82 */ /* 0x000e300000000a00 */
[----:B------:R-:W2:Y:S03]  /*1a60*/  LDC.64 R6, c[0x0][0x398] ;  /* 0x0000e600ff067b82 */ /* 0x000ea60000000a00 */
[----:B------:R-:W-:-:S04]  /*1a70*/  @P0 VIADD R0, R0, 0x1 ;  /* 0x0000000100000836 */ /* 0x000fc80000000000 */
[----:B------:R-:W-:Y:S01]  /*1a80*/  @!P2 IMAD.MOV R0, RZ, RZ, -R0 ;  /* 0x000000ffff00a224 */ /* 0x000fe200078e0a00 */
[----:B------:R-:W-:-:S05]  /*1a90*/  @!P1 LOP3.LUT R0, RZ, R3, RZ, 0x33, !PT ;  /* 0x00000003ff009212 */ /* 0x000fca00078e33ff */
[----:B------:R-:W-:-:S04]  /*1aa0*/  IMAD R9, R12, R0, RZ ;  /* 0x000000000c097224 */ /* 0x000fc800078e02ff */
[----:B0-----:R-:W-:-:S05]  /*1ab0*/  IMAD.WIDE R2, R9, 0x4, R4 ;  /* 0x0000000409027825 */ /* 0x001fca00078e0204 */
[----:B-1----:R-:W-:Y:S01]  /*1ac0*/  STG.E desc[UR4][R2.64], R15 ;  /* 0x0000000f02007986 */ /* 0x002fe2000c101904 */
[----:B--2---:R-:W-:-:S05]  /*1ad0*/  IMAD.WIDE R4, R9, 0x4, R6 ;  /* 0x0000000409047825 */ /* 0x004fca00078e0206 */
[----:B------:R-:W-:Y:S01]  /*1ae0*/  STG.E desc[UR4][R4.64], R13 ;  /* 0x0000000d04007986 */ /* 0x000fe2000c101904 */
[----:B------:R-:W-:Y:S05]  /*1af0*/  EXIT ;  /* 0x000000000000794d */ /* 0x000fea0003800000 */
.L_x_19:
        /* <DEDUP_REMOVED lines=16> */
.L_x_33:


//--------------------- .text._Z19bit_reversal_kernelPii --------------------------
	.section	.text._Z19bit_reversal_kernelPii,"ax",@progbits
	.align	128
        .global         _Z19bit_reversal_kernelPii
        .type           _Z19bit_reversal_kernelPii,@function
        .size           _Z19bit_reversal_kernelPii,(.L_x_34 - _Z19bit_reversal_kernelPii)
        .other          _Z19bit_reversal_kernelPii,@"STO_CUDA_ENTRY STV_DEFAULT"
_Z19bit_reversal_kernelPii:
.text._Z19bit_reversal_kernelPii:
        /* <DEDUP_REMOVED lines=8> */
[----:B------:R-:W-:Y:S01]  /*0080*/  UISETP.GE.AND UP0, UPT, UR7, 0x2, UPT ;  /* 0x000000020700788c */ /* 0x000fe2000bf06270 */
[----:B------:R-:W-:-:S08]  /*0090*/  UMOV UR4, URZ ;  /* 0x000000ff00047c82 */ /* 0x000fd00008000000 */
[----:B------:R-:W-:Y:S05]  /*00a0*/  BRA.U !UP0, `(.L_x_20) ;  /* 0x00000001081c7547 */ /* 0x000fea000b800000 */
[----:B------:R-:W-:Y:S01]  /*00b0*/  UIADD3 UR5, UPT, UPT, UR7, -0x1, URZ ;  /* 0xffffffff07057890 */ /* 0x000fe2000fffe0ff */
[----:B------:R-:W-:-:S11]  /*00c0*/  UMOV UR4, URZ ;  /* 0x000000ff00047c82 */ /* 0x000fd60008000000 */
.L_x_21:
[----:B------:R-:W-:Y:S02]  /*00d0*/  UISETP.GE.U32.AND UP0, UPT, UR5, 0x2, UPT ;  /* 0x000000020500788c */ /* 0x000fe4000bf06070 */
[----:B------:R-:W-:Y:S02]  /*00e0*/  USHF.R.U32.HI UR6, URZ, 0x1, UR5 ;  /* 0x00000001ff067899 */ /* 0x000fe40008011605 */
[----:B------:R-:W-:-:S05]  /*00f0*/  UIADD3 UR4, UPT, UPT, UR4, 0x1, URZ ;  /* 0x0000000104047890 */ /* 0x000fca000fffe0ff */
[----:B------:R-:W-:Y:S01]  /*0100*/  UMOV UR5, UR6 ;  /* 0x0000000600057c82 */ /* 0x000fe20008000000 */
[----:B------:R-:W-:Y:S06]  /*0110*/  BRA.U UP0, `(.L_x_21) ;  /* 0xfffffffd00ec7547 */ /* 0x000fec000b83ffff */
.L_x_20:
[----:B------:R-:W-:Y:S01]  /*0120*/  UISETP.NE.AND UP0, UPT, UR4, URZ, UPT ;  /* 0x000000ff0400728c */ /* 0x000fe2000bf05270 */
[----:B------:R-:W-:-:S08]  /*0130*/  IMAD.MOV.U32 R5, RZ, RZ, RZ ;  /* 0x000000ffff057224 */ /* 0x000fd000078e00ff */
[----:B------:R-:W-:Y:S05]  /*0140*/  BRA.U !UP0, `(.L_x_22) ;  /* 0x0000000508cc7547 */ /* 0x000fea000b800000 */
[----:B------:R-:W-:Y:S01]  /*0150*/  UISETP.GE.U32.AND UP0, UPT, UR4, 0x4, UPT ;  /* 0x000000040400788c */ /* 0x000fe2000bf06070 */
[----:B------:R-:W-:Y:S01]  /*0160*/  IMAD.MOV.U32 R5, RZ, RZ, RZ ;  /* 0x000000ffff057224 */ /* 0x000fe200078e00ff */
[----:B------:R-:W-:Y:S01]  /*0170*/  ULOP3.LUT UR5, UR4, 0x3, URZ, 0xc0, !UPT ;  /* 0x0000000304057892 */ /* 0x000fe2000f8ec0ff */
[----:B------:R-:W-:-:S06]  /*0180*/  IMAD.MOV.U32 R2, RZ, RZ, R0 ;  /* 0x000000ffff027224 */ /* 0x000fcc00078e0000 */
[----:B------:R-:W-:Y:S05]  /*0190*/  BRA.U !UP0, `(.L_x_23) ;  /* 0x0000000508947547 */ /* 0x000fea000b800000 */
[----:B------:R-:W-:Y:S01]  /*01a0*/  ULOP3.LUT UR4, UR4, 0xfffffffc, URZ, 0xc0, !UPT ;  /* 0xfffffffc04047892 */ /* 0x000fe2000f8ec0ff */
[----:B------:R-:W-:Y:S02]  /*01b0*/  IMAD.MOV.U32 R5, RZ, RZ, RZ ;  /* 0x000000ffff057224 */ /* 0x000fe400078e00ff */
[----:B------:R-:W-:Y:S01]  /*01c0*/  IMAD.MOV.U32 R2, RZ, RZ, R0 ;  /* 0x000000ffff027224 */ /* 0x000fe200078e0000 */
[----:B------:R-:W-:-:S04]  /*01d0*/  UIADD3 UR4, UPT, UPT, -UR4, URZ, URZ ;  /* 0x000000ff04047290 */ /* 0x000fc8000fffe1ff */
[----:B------:R-:W-:-:S09]  /*01e0*/  UISETP.GE.AND UP0, UPT, UR4, URZ, UPT ;  /* 0x000000ff0400728c */ /* 0x000fd2000bf06270 */
[----:B------:R-:W-:Y:S05]  /*01f0*/  BRA.U UP0, `(.L_x_24) ;  /* 0x0000000500447547 */ /* 0x000fea000b800000 */
[----:B------:R-:W-:Y:S02]  /*0200*/  UIADD3 UR6, UPT, UPT, -UR4, URZ, URZ ;  /* 0x000000ff04067290 */ /* 0x000fe4000fffe1ff */
[----:B------:R-:W-:Y:S02]  /*0210*/  UPLOP3.LUT UP0, UPT, UPT, UPT, UPT, 0x80, 0x8 ;  /* 0x000000000008789c */ /* 0x000fe40003f0f070 */
[----:B------:R-:W-:-:S09]  /*0220*/  UISETP.GT.AND UP1, UPT, UR6, 0xc, UPT ;  /* 0x0000000c0600788c */ /* 0x000fd2000bf24270 */
[----:B------:R-:W-:Y:S05]  /*0230*/  BRA.U !UP1, `(.L_x_25) ;  /* 0x0000000109c07547 */ /* 0x000fea000b800000 */
[----:B------:R-:W-:-:S11]  /*0240*/  UPLOP3.LUT UP0, UPT, UPT, UPT, UPT, 0x40, 0x4 ;  /* 0x000000000004789c */ /* 0x000fd60003f0e870 */
.L_x_26:
[C---:B------:R-:W-:Y:S01]  /*0250*/  IMAD.SHL.U32 R3, R2.reuse, 0x4, RZ ;  /* 0x0000000402037824 */ /* 0x040fe200078e00ff */
[--C-:B------:R-:W-:Y:S01]  /*0260*/  SHF.R.S32.HI R8, RZ, 0x4, R2.reuse ;  /* 0x00000004ff087819 */ /* 0x100fe20000011402 */
[----:B------:R-:W-:Y:S01]  /*0270*/  UIADD3 UR4, UPT, UPT, UR4, 0x10, URZ ;  /* 0x0000001004047890 */ /* 0x000fe2000fffe0ff */
[----:B------:R-:W-:Y:S02]  /*0280*/  LOP3.LUT R7, R2, 0x2, RZ, 0xc0, !PT ;  /* 0x0000000202077812 */ /* 0x000fe400078ec0ff */
[----:B------:R-:W-:Y:S01]  /*0290*/  LOP3.LUT R4, R3, 0x4, RZ, 0xc0, !PT ;  /* 0x0000000403047812 */ /* 0x000fe200078ec0ff */
[----:B------:R-:W-:Y:S01]  /*02a0*/  UISETP.GE.AND UP1, UPT, UR4, -0xc, UPT ;  /* 0xfffffff40400788c */ /* 0x000fe2000bf26270 */
[----:B------:R-:W-:-:S03]  /*02b0*/  SHF.R.U32.HI R3, RZ, 0x2, R2 ;  /* 0x00000002ff037819 */ /* 0x000fc60000011602 */
[----:B------:R-:W-:Y:S01]  /*02c0*/  IMAD R4, R5, 0x8, R4 ;  /* 0x0000000805047824 */ /* 0x000fe200078e0204 */
[----:B------:R-:W-:Y:S02]  /*02d0*/  SHF.R.U32.HI R5, RZ, 0x3, R2 ;  /* 0x00000003ff057819 */ /* 0x000fe40000011602 */
[----:B------:R-:W-:Y:S02]  /*02e0*/  LOP3.LUT R3, R3, 0x1, RZ, 0xc0, !PT ;  /* 0x0000000103037812 */ /* 0x000fe400078ec0ff */
[----:B------:R-:W-:Y:S01]  /*02f0*/  LOP3.LUT R6, R5, 0x1, RZ, 0xc0, !PT ;  /* 0x0000000105067812 */ /* 0x000fe200078ec0ff */
[----:B------:R-:W-:Y:S01]  /*0300*/  IMAD.SHL.U32 R5, R8, 0x4, RZ ;  /* 0x0000000408057824 */ /* 0x000fe200078e00ff */
[----:B------:R-:W-:-:S04]  /*0310*/  IADD3 R3, PT, PT, R3, R7, R4 ;  /* 0x0000000703037210 */ /* 0x000fc80007ffe004 */
[----:B------:R-:W-:Y:S01]  /*0320*/  LOP3.LUT R4, R5, 0x4, RZ, 0xc0, !PT ;  /* 0x0000000405047812 */ /* 0x000fe200078ec0ff */
[----:B------:R-:W-:Y:S01]  /*0330*/  IMAD R3, R3, 0x2, R6 ;  /* 0x0000000203037824 */ /* 0x000fe200078e0206 */
[----:B------:R-:W-:Y:S02]  /*0340*/  SHF.R.U32.HI R5, RZ, 0x2, R8 ;  /* 0x00000002ff057819 */ /* 0x000fe40000011608 */
[----:B------:R-:W-:Y:S01]  /*0350*/  SHF.R.S32.HI R6, RZ, 0x8, R2 ;  /* 0x00000008ff067819 */ /* 0x000fe20000011402 */
[----:B------:R-:W-:Y:S01]  /*0360*/  IMAD R3, R3, 0x8, R4 ;  /* 0x0000000803037824 */ /* 0x000fe200078e0204 */
[----:B------:R-:W-:Y:S02]  /*0370*/  LOP3.LUT R4, R8, 0x2, RZ, 0xc0, !PT ;  /* 0x0000000208047812 */ /* 0x000fe400078ec0ff */
[----:B------:R-:W-:Y:S01]  /*0380*/  SHF.R.U32.HI R8, RZ, 0x3, R8 ;  /* 0x00000003ff087819 */ /* 0x000fe20000011608 */
[----:B------:R-:W-:Y:S01]  /*0390*/  IMAD.SHL.U32 R7, R6, 0x4, RZ ;  /* 0x0000000406077824 */ /* 0x000fe200078e00ff */
[----:B------:R-:W-:-:S02]  /*03a0*/  LOP3.LUT R5, R5, 0x1, RZ, 0xc0, !PT ;  /* 0x0000000105057812 */ /* 0x000fc400078ec0ff */
[----:B------:R-:W-:Y:S02]  /*03b0*/  LOP3.LUT R8, R8, 0x1, RZ, 0xc0, !PT ;  /* 0x0000000108087812 */ /* 0x000fe400078ec0ff */
[----:B------:R-:W-:Y:S02]  /*03c0*/  IADD3 R3, PT, PT, R5, R4, R3 ;  /* 0x0000000405037210 */ /* 0x000fe40007ffe003 */
[----:B------:R-:W-:Y:S02]  /*03d0*/  LOP3.LUT R4, R7, 0x4, RZ, 0xc0, !PT ;  /* 0x0000000407047812 */ /* 0x000fe400078ec0ff */
[----:B------:R-:W-:Y:S01]  /*03e0*/  SHF.R.U32.HI R5, RZ, 0x2, R6 ;  /* 0x00000002ff057819 */ /* 0x000fe20000011606 */
[----:B------:R-:W-:Y:S01]  /*03f0*/  IMAD R3, R3, 0x2, R8 ;  /* 0x0000000203037824 */ /* 0x000fe200078e0208 */
[----:B------:R-:W-:Y:S02]  /*0400*/  SHF.R.S32.HI R7, RZ, 0xc, R2 ;  /* 0x0000000cff077819 */ /* 0x000fe40000011402 */
[----:B------:R-:W-:Y:S01]  /*0410*/  LOP3.LUT R5, R5, 0x1, RZ, 0xc0, !PT ;  /* 0x0000000105057812 */ /* 0x000fe200078ec0ff */
[----:B------:R-:W-:Y:S01]  /*0420*/  IMAD R3, R3, 0x8, R4 ;  /* 0x0000000803037824 */ /* 0x000fe200078e0204 */
[----:B------:R-:W-:Y:S01]  /*0430*/  LOP3.LUT R4, R6, 0x2, RZ, 0xc0, !PT ;  /* 0x0000000206047812 */ /* 0x000fe200078ec0ff */
[----:B------:R-:W-:Y:S01]  /*0440*/  IMAD.SHL.U32 R8, R7, 0x4, RZ ;  /* 0x0000000407087824 */ /* 0x000fe200078e00ff */
[----:B------:R-:W-:-:S02]  /*0450*/  SHF.R.U32.HI R6, RZ, 0x3, R6 ;  /* 0x00000003ff067819 */ /* 0x000fc40000011606 */
[----:B------:R-:W-:Y:S02]  /*0460*/  IADD3 R3, PT, PT, R5, R4, R3 ;  /* 0x0000000405037210 */ /* 0x000fe40007ffe003 */
[----:B------:R-:W-:Y:S02]  /*0470*/  LOP3.LUT R6, R6, 0x1, RZ, 0xc0, !PT ;  /* 0x0000000106067812 */ /* 0x000fe400078ec0ff */
[----:B------:R-:W-:Y:S02]  /*0480*/  LOP3.LUT R8, R8, 0x4, RZ, 0xc0, !PT ;  /* 0x0000000408087812 */ /* 0x000fe400078ec0ff */
[--C-:B------:R-:W-:Y:S01]  /*0490*/  SHF.R.U32.HI R4, RZ, 0x2, R7.reuse ;  /* 0x00000002ff047819 */ /* 0x100fe20000011607 */
[----:B------:R-:W-:Y:S01]  /*04a0*/  IMAD R3, R3, 0x2, R6 ;  /* 0x0000000203037824 */ /* 0x000fe200078e0206 */
[----:B------:R-:W-:Y:S02]  /*04b0*/  LOP3.LUT R6, R7, 0x2, RZ, 0xc0, !PT ;  /* 0x0000000207067812 */ /* 0x000fe400078ec0ff */
[----:B------:R-:W-:Y:S01]  /*04c0*/  SHF.R.U32.HI R7, RZ, 0x3, R7 ;  /* 0x00000003ff077819 */ /* 0x000fe20000011607 */
[----:B------:R-:W-:Y:S01]  /*04d0*/  IMAD R3, R3, 0x8, R8 ;  /* 0x0000000803037824 */ /* 0x000fe200078e0208 */
[----:B------:R-:W-:-:S02]  /*04e0*/  LOP3.LUT R4, R4, 0x1, RZ, 0xc0, !PT ;  /* 0x0000000104047812 */ /* 0x000fc400078ec0ff */
[----:B------:R-:W-:Y:S02]  /*04f0*/  LOP3.LUT R8, R7, 0x1, RZ, 0xc0, !PT ;  /* 0x0000000107087812 */ /* 0x000fe400078ec0ff */
[----:B------:R-:W-:Y:S02]  /*0500*/  IADD3 R3, PT, PT, R4, R6, R3 ;  /* 0x0000000604037210 */ /* 0x000fe40007ffe003 */
[----:B------:R-:W-:-:S03]  /*0510*/  SHF.R.S32.HI R2, RZ, 0x10, R2 ;  /* 0x00000010ff027819 */ /* 0x000fc60000011402 */
[----:B------:R-:W-:Y:S01]  /*0520*/  IMAD R5, R3, 0x2, R8 ;  /* 0x0000000203057824 */ /* 0x000fe200078e0208 */
[----:B------:R-:W-:Y:S06]  /*0530*/  BRA.U !UP1, `(.L_x_26) ;  /* 0xfffffffd09447547 */ /* 0x000fec000b83ffff */
.L_x_25:
[----:B------:R-:W-:-:S04]  /*0540*/  UIADD3 UR6, UPT, UPT, -UR4, URZ, URZ ;  /* 0x000000ff04067290 */ /* 0x000fc8000fffe1ff */
[----:B------:R-:W-:-:S09]  /*0550*/  UISETP.GT.AND UP1, UPT, UR6, 0x4, UPT ;  /* 0x000000040600788c */ /* 0x000fd2000bf24270 */
[----:B------:R-:W-:Y:S05]  /*0560*/  BRA.U !UP1, `(.L_x_27) ;  /* 0x0000000109607547 */ /* 0x000fea000b800000 */
[C---:B------:R-:W-:Y:S01]  /*0570*/  IMAD.SHL.U32 R3, R2.reuse, 0x4, RZ ;  /* 0x0000000402037824 */ /* 0x040fe200078e00ff */
[--C-:B------:R-:W-:Y:S01]  /*0580*/  SHF.R.S32.HI R8, RZ, 0x4, R2.reuse ;  /* 0x00000004ff087819 */ /* 0x100fe20000011402 */
[----:B------:R-:W-:Y:S01]  /*0590*/  UIADD3 UR4, UPT, UPT, UR4, 0x8, URZ ;  /* 0x0000000804047890 */ /* 0x000fe2000fffe0ff */
[----:B------:R-:W-:Y:S01]  /*05a0*/  LOP3.LUT R7, R2, 0x2, RZ, 0xc0, !PT ;  /* 0x0000000202077812 */ /* 0x000fe200078ec0ff */
[----:B------:R-:W-:Y:S01]  /*05b0*/  UPLOP3.LUT UP0, UPT, UPT, UPT, UPT, 0x40, 0x4 ;  /* 0x000000000004789c */ /* 0x000fe20003f0e870 */
[----:B------:R-:W-:Y:S02]  /*05c0*/  LOP3.LUT R4, R3, 0x4, RZ, 0xc0, !PT ;  /* 0x0000000403047812 */ /* 0x000fe400078ec0ff */
[----:B------:R-:W-:-:S03]  /*05d0*/  SHF.R.U32.HI R3, RZ, 0x2, R2 ;  /* 0x00000002ff037819 */ /* 0x000fc60000011602 */
[----:B------:R-:W-:Y:S01]  /*05e0*/  IMAD R4, R5, 0x8, R4 ;  /* 0x0000000805047824 */ /* 0x000fe200078e0204 */
[----:B------:R-:W-:Y:S02]  /*05f0*/  SHF.R.U32.HI R5, RZ, 0x3, R2 ;  /* 0x00000003ff057819 */ /* 0x000fe40000011602 */
[----:B------:R-:W-:Y:S02]  /*0600*/  LOP3.LUT R3, R3, 0x1, RZ, 0xc0, !PT ;  /* 0x0000000103037812 */ /* 0x000fe400078ec0ff */
[----:B------:R-:W-:Y:S01]  /*0610*/  LOP3.LUT R6, R5, 0x1, RZ, 0xc0, !PT ;  /* 0x0000000105067812 */ /* 0x000fe200078ec0ff */
[----:B------:R-:W-:Y:S01]  /*0620*/  IMAD.SHL.U32 R5, R8, 0x4, RZ ;  /* 0x0000000408057824 */ /* 0x000fe200078e00ff */
[----:B------:R-:W-:Y:S02]  /*0630*/  IADD3 R3, PT, PT, R3, R7, R4 ;  /* 0x0000000703037210 */ /* 0x000fe40007ffe004 */
[----:B------:R-:W-:Y:S02]  /*0640*/  SHF.R.S32.HI R2, RZ, 0x8, R2 ;  /* 0x00000008ff027819 */ /* 0x000fe40000011402 */
[----:B------:R-:W-:Y:S01]  /*0650*/  LOP3.LUT R4, R5, 0x4, RZ, 0xc0, !PT ;  /* 0x0000000405047812 */ /* 0x000fe200078ec0ff */
[----:B------:R-:W-:Y:S01]  /*0660*/  IMAD R3, R3, 0x2, R6 ;  /* 0x0000000203037824 */ /* 0x000fe200078e0206 */
[----:B------:R-:W-:-:S02]  /*0670*/  SHF.R.U32.HI R5, RZ, 0x2, R8 ;  /* 0x00000002ff057819 */ /* 0x000fc40000011608 */
[----:B------:R-:W-:Y:S01]  /*0680*/  LOP3.LUT R6, R8, 0x2, RZ, 0xc0, !PT ;  /* 0x0000000208067812 */ /* 0x000fe200078ec0ff */
[----:B------:R-:W-:Y:S01]  /*0690*/  IMAD R3, R3, 0x8, R4 ;  /* 0x0000000803037824 */ /* 0x000fe200078e0204 */
[----:B------:R-:W-:Y:S02]  /*06a0*/  SHF.R.U32.HI R8, RZ, 0x3, R8 ;  /* 0x00000003ff087819 */ /* 0x000fe40000011608 */
[----:B------:R-:W-:Y:S02]  /*06b0*/  LOP3.LUT R5, R5, 0x1, RZ, 0xc0, !PT ;  /* 0x0000000105057812 */ /* 0x000fe400078ec0ff */
[----:B------:R-:W-:Y:S02]  /*06c0*/  LOP3.LUT R8, R8, 0x1, RZ, 0xc0, !PT ;  /* 0x0000000108087812 */ /* 0x000fe400078ec0ff */
[----:B------:R-:W-:-:S05]  /*06d0*/  IADD3 R5, PT, PT, R5, R6, R3 ;  /* 0x0000000605057210 */ /* 0x000fca0007ffe003 */
[----:B------:R-:W-:-:S07]  /*06e0*/  IMAD R5, R5, 0x2, R8 ;  /* 0x0000000205057824 */ /* 0x000fce00078e0208 */
.L_x_27:
[----:B------:R-:W-:-:S09]  /*06f0*/  UISETP.NE.OR UP0, UPT, UR4, URZ, UP0 ;  /* 0x000000ff0400728c */ /* 0x000fd20008705670 */
[----:B------:R-:W-:Y:S05]  /*0700*/  BRA.U !UP0, `(.L_x_23) ;  /* 0x0000000108387547 */ /* 0x000fea000b800000 */
.L_x_24:
[----:B------:R-:W-:Y:S01]  /*0710*/  IMAD.SHL.U32 R3, R2, 0x4, RZ ;  /* 0x0000000402037824 */ /* 0x000fe200078e00ff */
[----:B------:R-:W-:Y:S01]  /*0720*/  UIADD3 UR4, UPT, UPT, UR4, 0x4, URZ ;  /* 0x0000000404047890 */ /* 0x000fe2000fffe0ff */
[----:B------:R-:W-:-:S03]  /*0730*/  SHF.R.U32.HI R6, RZ, 0x3, R2 ;  /* 0x00000003ff067819 */ /* 0x000fc60000011602 */
[----:B------:R-:W-:Y:S01]  /*0740*/  LOP3.LUT R4, R3, 0x4, RZ, 0xc0, !PT ;  /* 0x0000000403047812 */ /* 0x000fe200078ec0ff */
[----:B------:R-:W-:Y:S01]  /*0750*/  UISETP.NE.AND UP0, UPT, UR4, URZ, UPT ;  /* 0x000000ff0400728c */ /* 0x000fe2000bf05270 */
[----:B------:R-:W-:Y:S02]  /*0760*/  SHF.R.U32.HI R3, RZ, 0x2, R2 ;  /* 0x00000002ff037819 */ /* 0x000fe40000011602 */
[----:B------:R-:W-:Y:S01]  /*0770*/  LOP3.LUT R6, R6, 0x1, RZ, 0xc0, !PT ;  /* 0x0000000106067812 */ /* 0x000fe200078ec0ff */
[----:B------:R-:W-:Y:S01]  /*0780*/  IMAD R4, R5, 0x8, R4 ;  /* 0x0000000805047824 */ /* 0x000fe200078e0204 */
[----:B------:R-:W-:Y:S02]  /*0790*/  LOP3.LUT R5, R2, 0x2, RZ, 0xc0, !PT ;  /* 0x0000000202057812 */ /* 0x000fe400078ec0ff */
[----:B------:R-:W-:Y:S02]  /*07a0*/  LOP3.LUT R3, R3, 0x1, RZ, 0xc0, !PT ;  /* 0x0000000103037812 */ /* 0x000fe400078ec0ff */
[----:B------:R-:W-:-:S02]  /*07b0*/  SHF.R.S32.HI R2, RZ, 0x4, R2 ;  /* 0x00000004ff027819 */ /* 0x000fc40000011402 */
[----:B------:R-:W-:-:S05]  /*07c0*/  IADD3 R5, PT, PT, R3, R5, R4 ;  /* 0x0000000503057210 */ /* 0x000fca0007ffe004 */
[----:B------:R-:W-:Y:S01]  /*07d0*/  IMAD R5, R5, 0x2, R6 ;  /* 0x0000000205057824 */ /* 0x000fe200078e0206 */
[----:B------:R-:W-:Y:S06]  /*07e0*/  BRA.U UP0, `(.L_x_24) ;  /* 0xfffffffd00c87547 */ /* 0x000fec000b83ffff */
.L_x_23:
[----:B------:R-:W-:-:S09]  /*07f0*/  UISETP.NE.AND UP0, UPT, UR5, URZ, UPT ;  /* 0x000000ff0500728c */ /* 0x000fd2000bf05270 */
[----:B------:R-:W-:Y:S05]  /*0800*/  BRA.U !UP0, `(.L_x_22) ;  /* 0x00000001081c7547 */ /* 0x000fea000b800000 */
[----:B------:R-:W-:-:S12]  /*0810*/  UIADD3 UR4, UPT, UPT, -UR5, URZ, URZ ;  /* 0x000000ff05047290 */ /* 0x000fd8000fffe1ff */
.L_x_28:
[----:B------:R-:W-:Y:S01]  /*0820*/  UIADD3 UR4, UPT, UPT, UR4, 0x1, URZ ;  /* 0x0000000104047890 */ /* 0x000fe2000fffe0ff */
[----:B------:R-:W-:Y:S02]  /*0830*/  LOP3.LUT R4, R2, 0x1, RZ, 0xc0, !PT ;  /* 0x0000000102047812 */ /* 0x000fe400078ec0ff */
[----:B------:R-:W-:Y:S01]  /*0840*/  SHF.R.S32.HI R2, RZ, 0x1, R2 ;  /* 0x00000001ff027819 */ /* 0x000fe20000011402 */
[----:B------:R-:W-:Y:S02]  /*0850*/  UISETP.NE.AND UP0, UPT, UR4, URZ, UPT ;  /* 0x000000ff0400728c */ /* 0x000fe4000bf05270 */
[----:B------:R-:W-:-:S07]  /*0860*/  IMAD R5, R5, 0x2, R4 ;  /* 0x0000000205057824 */ /* 0x000fce00078e0204 */
[----:B------:R-:W-:Y:S05]  /*0870*/  BRA.U UP0, `(.L_x_28) ;  /* 0xfffffffd00e87547 */ /* 0x000fea000b83ffff */
.L_x_22:
[----:B------:R-:W-:-:S04]  /*0880*/  ISETP.GE.AND P0, PT, R5, UR7, PT ;  /* 0x0000000705007c0c */ /* 0x000fc8000bf06270 */
[----:B------:R-:W-:-:S13]  /*0890*/  ISETP.GE.OR P0, PT, R0, R5, P0 ;  /* 0x000000050000720c */ /* 0x000fda0000706670 */
[----:B------:R-:W-:Y:S05]  /*08a0*/  @P0 EXIT ;  /* 0x000000000000094d */ /* 0x000fea0003800000 */
[----:B------:R-:W0:Y:S01]  /*08b0*/  LDC.64 R2, c[0x0][0x380] ;  /* 0x0000e000ff027b82 */ /* 0x000e220000000a00 */
[----:B------:R-:W1:Y:S01]  /*08c0*/  LDCU.64 UR4, c[0x0][0x358] ;  /* 0x00006b00ff0477ac */ /* 0x000e620008000a00 */
[----:B0-----:R-:W-:-:S04]  /*08d0*/  IMAD.WIDE R4, R5, 0x4, R2 ;  /* 0x0000000405047825 */ /* 0x001fc800078e0202 */
[----:B------:R-:W-:Y:S01]  /*08e0*/  IMAD.WIDE R2, R0, 0x4, R2 ;  /* 0x0000000400027825 */ /* 0x000fe200078e0202 */
[----:B-1----:R-:W2:Y:S04]  /*08f0*/  LDG.E R9, desc[UR4][R4.64] ;  /* 0x0000000404097981 */ /* 0x002ea8000c1e1900 */
[----:B------:R-:W3:Y:S04]  /*0900*/  LDG.E R7, desc[UR4][R2.64] ;  /* 0x0000000402077981 */ /* 0x000ee8000c1e1900 */
[----:B--2---:R-:W-:Y:S04]  /*0910*/  STG.E desc[UR4][R2.64], R9 ;  /* 0x0000000902007986 */ /* 0x004fe8000c101904 */
[----:B---3--:R-:W-:Y:S01]  /*0920*/  STG.E desc[UR4][R4.64], R7 ;  /* 0x0000000704007986 */ /* 0x008fe2000c101904 */
[----:B------:R-:W-:Y:S05]  /*0930*/  EXIT ;  /* 0x000000000000794d */ /* 0x000fea0003800000 */
.L_x_29:
        /* <DEDUP_REMOVED lines=12> */
.L_x_34:


//--------------------- .nv.shared.reserved.0     --------------------------
	.section	.nv.shared.reserved.0,"aw",@nobits
	.weak		__nv_reservedSMEM_offset_0_alias
	.size		__nv_reservedSMEM_offset_0_alias, 0, 64
	.other		__nv_reservedSMEM_offset_0_alias,@"STO_CUDA_RESERVED_SHARED STV_DEFAULT"
__nv_reservedSMEM_offset_0_alias:
	.zero		0
	.zero		64


//--------------------- .nv.constant0._Z15multiply_kernelPiS_S_iix --------------------------
	.section	.nv.constant0._Z15multiply_kernelPiS_S_iix,"a",@progbits
	.sectionflags	@""
	.align	4
.nv.constant0._Z15multiply_kernelPiS_S_iix:
	.zero		936


//--------------------- .nv.constant0._Z20ntt_butterfly_kernelPiS_iiix --------------------------
	.section	.nv.constant0._Z20ntt_butterfly_kernelPiS_iiix,"a",@progbits
	.sectionflags	@""
	.align	4
.nv.constant0._Z20ntt_butterfly_kernelPiS_iiix:
	.zero		936


//--------------------- .nv.constant0._Z21multiply_const_kernelPiiiix --------------------------
	.section	.nv.constant0._Z21multiply_const_kernelPiiiix,"a",@progbits
	.sectionflags	@""
	.align	4
.nv.constant0._Z21multiply_const_kernelPiiiix:
	.zero		928


//--------------------- .nv.constant0._Z12roots_kerneliiiiPiS_x --------------------------
	.section	.nv.constant0._Z12roots_kerneliiiiPiS_x,"a",@progbits
	.sectionflags	@""
	.align	4
.nv.constant0._Z12roots_kerneliiiiPiS_x:
	.zero		936


//--------------------- .nv.constant0._Z19bit_reversal_kernelPii --------------------------
	.section	.nv.constant0._Z19bit_reversal_kernelPii,"a",@progbits
	.sectionflags	@""
	.align	4
.nv.constant0._Z19bit_reversal_kernelPii:
	.zero		908


//--------------------- SYMBOLS --------------------------

	.type		.nv.reservedSmem.offset0,@object
	.size		.nv.reservedSmem.offset0,0x4
